//
// Generated by NVIDIA NVVM Compiler
//
// Compiler Build ID: CL-36424714
// Cuda compilation tools, release 13.0, V13.0.88
// Based on NVVM 20.0.0
//

.version 9.0
.target sm_100
.address_size 64

	// .globl	_Z12computeNormsPKfPfii
.extern .shared .align 16 .b8 sdata[];

.visible .entry _Z12computeNormsPKfPfii(
	.param .u64 .ptr .align 1 _Z12computeNormsPKfPfii_param_0,
	.param .u64 .ptr .align 1 _Z12computeNormsPKfPfii_param_1,
	.param .u32 _Z12computeNormsPKfPfii_param_2,
	.param .u32 _Z12computeNormsPKfPfii_param_3
)
{
	.reg .pred 	%p<8>;
	.reg .b32 	%r<20>;
	.reg .b32 	%f<14>;
	.reg .b64 	%rd<9>;

	ld.param.u64 	%rd2, [_Z12computeNormsPKfPfii_param_0];
	ld.param.u64 	%rd3, [_Z12computeNormsPKfPfii_param_1];
	ld.param.u32 	%r12, [_Z12computeNormsPKfPfii_param_2];
	ld.param.u32 	%r11, [_Z12computeNormsPKfPfii_param_3];
	mov.u32 	%r1, %ctaid.x;
	setp.ge.s32 	%p1, %r1, %r12;
	@%p1 bra 	$L__BB0_10;
	mov.u32 	%r2, %tid.x;
	setp.ge.s32 	%p2, %r2, %r11;
	mov.f32 	%f13, 0f00000000;
	@%p2 bra 	$L__BB0_4;
	mul.lo.s32 	%r3, %r11, %r1;
	mov.u32 	%r4, %ntid.x;
	cvta.to.global.u64 	%rd1, %rd2;
	mov.f32 	%f13, 0f00000000;
	mov.u32 	%r18, %r2;
$L__BB0_3:
	add.s32 	%r13, %r18, %r3;
	mul.wide.s32 	%rd4, %r13, 4;
	add.s64 	%rd5, %rd1, %rd4;
	ld.global.f32 	%f6, [%rd5];
	fma.rn.f32 	%f13, %f6, %f6, %f13;
	add.s32 	%r18, %r18, %r4;
	setp.lt.s32 	%p3, %r18, %r11;
	@%p3 bra 	$L__BB0_3;
$L__BB0_4:
	shl.b32 	%r14, %r2, 2;
	mov.u32 	%r15, sdata;
	add.s32 	%r7, %r15, %r14;
	st.shared.f32 	[%r7], %f13;
	bar.sync 	0;
	mov.u32 	%r19, %ntid.x;
	setp.lt.u32 	%p4, %r19, 2;
	@%p4 bra 	$L__BB0_8;
$L__BB0_5:
	shr.u32 	%r10, %r19, 1;
	setp.ge.u32 	%p5, %r2, %r10;
	@%p5 bra 	$L__BB0_7;
	shl.b32 	%r16, %r10, 2;
	add.s32 	%r17, %r7, %r16;
	ld.shared.f32 	%f7, [%r17];
	ld.shared.f32 	%f8, [%r7];
	add.f32 	%f9, %f7, %f8;
	st.shared.f32 	[%r7], %f9;
$L__BB0_7:
	bar.sync 	0;
	setp.gt.u32 	%p6, %r19, 3;
	mov.u32 	%r19, %r10;
	@%p6 bra 	$L__BB0_5;
$L__BB0_8:
	setp.ne.s32 	%p7, %r2, 0;
	@%p7 bra 	$L__BB0_10;
	ld.shared.f32 	%f10, [sdata];
	sqrt.rn.f32 	%f11, %f10;
	cvta.to.global.u64 	%rd6, %rd3;
	mul.wide.u32 	%rd7, %r1, 4;
	add.s64 	%rd8, %rd6, %rd7;
	st.global.f32 	[%rd8], %f11;
$L__BB0_10:
	ret;

}
	// .globl	_Z15normalizeVectorPKfS0_Pfii
.visible .entry _Z15normalizeVectorPKfS0_Pfii(
	.param .u64 .ptr .align 1 _Z15normalizeVectorPKfS0_Pfii_param_0,
	.param .u64 .ptr .align 1 _Z15normalizeVectorPKfS0_Pfii_param_1,
	.param .u64 .ptr .align 1 _Z15normalizeVectorPKfS0_Pfii_param_2,
	.param .u32 _Z15normalizeVectorPKfS0_Pfii_param_3,
	.param .u32 _Z15normalizeVectorPKfS0_Pfii_param_4
)
{
	.reg .pred 	%p<3>;
	.reg .b32 	%r<9>;
	.reg .b32 	%f<7>;
	.reg .b64 	%rd<13>;

	ld.param.u64 	%rd1, [_Z15normalizeVectorPKfS0_Pfii_param_0];
	ld.param.u64 	%rd2, [_Z15normalizeVectorPKfS0_Pfii_param_1];
	ld.param.u64 	%rd3, [_Z15normalizeVectorPKfS0_Pfii_param_2];
	ld.param.u32 	%r3, [_Z15normalizeVectorPKfS0_Pfii_param_3];
	ld.param.u32 	%r2, [_Z15normalizeVectorPKfS0_Pfii_param_4];
	mov.u32 	%r4, %ctaid.x;
	mov.u32 	%r5, %ntid.x;
	mov.u32 	%r6, %tid.x;
	mad.lo.s32 	%r1, %r4, %r5, %r6;
	mul.lo.s32 	%r7, %r2, %r3;
	setp.ge.s32 	%p1, %r1, %r7;
	@%p1 bra 	$L__BB1_4;
	cvta.to.global.u64 	%rd4, %rd2;
	div.s32 	%r8, %r1, %r2;
	mul.wide.s32 	%rd5, %r8, 4;
	add.s64 	%rd6, %rd4, %rd5;
	ld.global.f32 	%f1, [%rd6];
	setp.leu.f32 	%p2, %f1, 0f322BCC77;
	mov.f32 	%f6, 0f00000000;
	@%p2 bra 	$L__BB1_3;
	cvta.to.global.u64 	%rd7, %rd1;
	mul.wide.s32 	%rd8, %r1, 4;
	add.s64 	%rd9, %rd7, %rd8;
	ld.global.f32 	%f5, [%rd9];
	div.rn.f32 	%f6, %f5, %f1;
$L__BB1_3:
	cvta.to.global.u64 	%rd10, %rd3;
	mul.wide.s32 	%rd11, %r1, 4;
	add.s64 	%rd12, %rd10, %rd11;
	st.global.f32 	[%rd12], %f6;
$L__BB1_4:
	ret;

}
	// .globl	_Z11fusedL2NormPKfPfii
.visible .entry _Z11fusedL2NormPKfPfii(
	.param .u64 .ptr .align 1 _Z11fusedL2NormPKfPfii_param_0,
	.param .u64 .ptr .align 1 _Z11fusedL2NormPKfPfii_param_1,
	.param .u32 _Z11fusedL2NormPKfPfii_param_2,
	.param .u32 _Z11fusedL2NormPKfPfii_param_3
)
{
	.reg .pred 	%p<10>;
	.reg .b32 	%r<25>;
	.reg .b32 	%f<19>;
	.reg .b64 	%rd<11>;

	ld.param.u64 	%rd4, [_Z11fusedL2NormPKfPfii_param_0];
	ld.param.u64 	%rd3, [_Z11fusedL2NormPKfPfii_param_1];
	ld.param.u32 	%r16, [_Z11fusedL2NormPKfPfii_param_2];
	ld.param.u32 	%r15, [_Z11fusedL2NormPKfPfii_param_3];
	cvta.to.global.u64 	%rd1, %rd4;
	mov.u32 	%r1, %ctaid.x;
	setp.ge.s32 	%p1, %r1, %r16;
	@%p1 bra 	$L__BB2_14;
	mov.u32 	%r24, %tid.x;
	setp.ge.s32 	%p2, %r24, %r15;
	mov.f32 	%f17, 0f00000000;
	@%p2 bra 	$L__BB2_4;
	mul.lo.s32 	%r3, %r15, %r1;
	mov.f32 	%f17, 0f00000000;
	mov.u32 	%r4, %ntid.x;
	mov.u32 	%r22, %r24;
$L__BB2_3:
	add.s32 	%r17, %r22, %r3;
	mul.wide.s32 	%rd5, %r17, 4;
	add.s64 	%rd6, %rd1, %rd5;
	ld.global.f32 	%f9, [%rd6];
	fma.rn.f32 	%f17, %f9, %f9, %f17;
	add.s32 	%r22, %r22, %r4;
	setp.lt.s32 	%p3, %r22, %r15;
	@%p3 bra 	$L__BB2_3;
$L__BB2_4:
	shl.b32 	%r18, %r24, 2;
	mov.u32 	%r19, sdata;
	add.s32 	%r7, %r19, %r18;
	st.shared.f32 	[%r7], %f17;
	bar.sync 	0;
	mov.u32 	%r8, %ntid.x;
	setp.lt.u32 	%p4, %r8, 2;
	@%p4 bra 	$L__BB2_9;
	mov.u32 	%r23, %r8;
$L__BB2_6:
	shr.u32 	%r10, %r23, 1;
	setp.ge.u32 	%p5, %r24, %r10;
	@%p5 bra 	$L__BB2_8;
	shl.b32 	%r20, %r10, 2;
	add.s32 	%r21, %r7, %r20;
	ld.shared.f32 	%f10, [%r21];
	ld.shared.f32 	%f11, [%r7];
	add.f32 	%f12, %f10, %f11;
	st.shared.f32 	[%r7], %f12;
$L__BB2_8:
	bar.sync 	0;
	setp.gt.u32 	%p6, %r23, 3;
	mov.u32 	%r23, %r10;
	@%p6 bra 	$L__BB2_6;
$L__BB2_9:
	setp.ge.s32 	%p7, %r24, %r15;
	ld.shared.f32 	%f13, [sdata];
	sqrt.rn.f32 	%f4, %f13;
	bar.sync 	0;
	@%p7 bra 	$L__BB2_14;
	mul.lo.s32 	%r11, %r15, %r1;
	cvta.to.global.u64 	%rd2, %rd3;
$L__BB2_11:
	setp.leu.f32 	%p8, %f4, 0f322BCC77;
	add.s32 	%r13, %r24, %r11;
	mov.f32 	%f18, 0f00000000;
	@%p8 bra 	$L__BB2_13;
	mul.wide.s32 	%rd7, %r13, 4;
	add.s64 	%rd8, %rd1, %rd7;
	ld.global.f32 	%f15, [%rd8];
	div.rn.f32 	%f18, %f15, %f4;
$L__BB2_13:
	mul.wide.s32 	%rd9, %r13, 4;
	add.s64 	%rd10, %rd2, %rd9;
	st.global.f32 	[%rd10], %f18;
	add.s32 	%r24, %r24, %r8;
	setp.lt.s32 	%p9, %r24, %r15;
	@%p9 bra 	$L__BB2_11;
$L__BB2_14:
	ret;

}
	// .globl	_Z20fusedL2NormOptimizedPKfPfii
.visible .entry _Z20fusedL2NormOptimizedPKfPfii(
	.param .u64 .ptr .align 1 _Z20fusedL2NormOptimizedPKfPfii_param_0,
	.param .u64 .ptr .align 1 _Z20fusedL2NormOptimizedPKfPfii_param_1,
	.param .u32 _Z20fusedL2NormOptimizedPKfPfii_param_2,
	.param .u32 _Z20fusedL2NormOptimizedPKfPfii_param_3
)
{
	.reg .pred 	%p<34>;
	.reg .b32 	%r<64>;
	.reg .b32 	%f<80>;
	.reg .b64 	%rd<58>;

	ld.param.u64 	%rd15, [_Z20fusedL2NormOptimizedPKfPfii_param_0];
	ld.param.u64 	%rd16, [_Z20fusedL2NormOptimizedPKfPfii_param_1];
	ld.param.u32 	%r28, [_Z20fusedL2NormOptimizedPKfPfii_param_2];
	ld.param.u32 	%r27, [_Z20fusedL2NormOptimizedPKfPfii_param_3];
	cvta.to.global.u64 	%rd1, %rd16;
	mov.u32 	%r1, %ctaid.x;
	setp.ge.s32 	%p1, %r1, %r28;
	@%p1 bra 	$L__BB3_50;
	cvta.to.global.u64 	%rd2, %rd15;
	mov.u32 	%r63, %tid.x;
	mov.u32 	%r3, %ntid.x;
	mul.lo.s32 	%r29, %r27, %r1;
	cvt.s64.s32 	%rd3, %r29;
	mul.wide.s32 	%rd17, %r29, 4;
	add.s64 	%rd4, %rd2, %rd17;
	setp.ge.s32 	%p2, %r63, %r27;
	mov.f32 	%f74, 0f00000000;
	@%p2 bra 	$L__BB3_7;
	add.s32 	%r30, %r63, %r3;
	max.u32 	%r31, %r27, %r30;
	setp.lt.u32 	%p3, %r30, %r27;
	selp.u32 	%r32, 1, 0, %p3;
	add.s32 	%r33, %r30, %r32;
	sub.s32 	%r34, %r31, %r33;
	div.u32 	%r35, %r34, %r3;
	add.s32 	%r4, %r35, %r32;
	and.b32  	%r36, %r4, 3;
	setp.eq.s32 	%p4, %r36, 3;
	mov.f32 	%f74, 0f00000000;
	mov.u32 	%r58, %r63;
	@%p4 bra 	$L__BB3_5;
	shl.b64 	%rd18, %rd3, 2;
	mul.wide.u32 	%rd19, %r63, 4;
	add.s64 	%rd20, %rd18, %rd19;
	add.s64 	%rd56, %rd2, %rd20;
	mul.wide.u32 	%rd6, %r3, 4;
	add.s32 	%r37, %r4, 1;
	and.b32  	%r38, %r37, 3;
	neg.s32 	%r56, %r38;
	mov.f32 	%f74, 0f00000000;
	mov.u32 	%r58, %r63;
$L__BB3_4:
	.pragma "nounroll";
	ld.global.nc.f32 	%f23, [%rd56];
	fma.rn.f32 	%f74, %f23, %f23, %f74;
	add.s32 	%r58, %r58, %r3;
	add.s64 	%rd56, %rd56, %rd6;
	add.s32 	%r56, %r56, 1;
	setp.ne.s32 	%p5, %r56, 0;
	@%p5 bra 	$L__BB3_4;
$L__BB3_5:
	setp.lt.u32 	%p6, %r4, 3;
	@%p6 bra 	$L__BB3_7;
$L__BB3_6:
	mul.wide.u32 	%rd21, %r58, 4;
	add.s64 	%rd22, %rd4, %rd21;
	ld.global.nc.f32 	%f24, [%rd22];
	fma.rn.f32 	%f25, %f24, %f24, %f74;
	add.s32 	%r39, %r58, %r3;
	mul.wide.u32 	%rd23, %r39, 4;
	add.s64 	%rd24, %rd4, %rd23;
	ld.global.nc.f32 	%f26, [%rd24];
	fma.rn.f32 	%f27, %f26, %f26, %f25;
	add.s32 	%r40, %r39, %r3;
	mul.wide.u32 	%rd25, %r40, 4;
	add.s64 	%rd26, %rd4, %rd25;
	ld.global.nc.f32 	%f28, [%rd26];
	fma.rn.f32 	%f29, %f28, %f28, %f27;
	add.s32 	%r41, %r40, %r3;
	mul.wide.u32 	%rd27, %r41, 4;
	add.s64 	%rd28, %rd4, %rd27;
	ld.global.nc.f32 	%f30, [%rd28];
	fma.rn.f32 	%f74, %f30, %f30, %f29;
	add.s32 	%r58, %r41, %r3;
	setp.lt.s32 	%p7, %r58, %r27;
	@%p7 bra 	$L__BB3_6;
$L__BB3_7:
	shl.b32 	%r42, %r63, 2;
	mov.u32 	%r43, sdata;
	add.s32 	%r13, %r43, %r42;
	st.shared.f32 	[%r13], %f74;
	bar.sync 	0;
	setp.lt.u32 	%p8, %r3, 512;
	@%p8 bra 	$L__BB3_11;
	setp.gt.u32 	%p11, %r63, 255;
	@%p11 bra 	$L__BB3_10;
	ld.shared.f32 	%f31, [%r13+1024];
	ld.shared.f32 	%f32, [%r13];
	add.f32 	%f33, %f31, %f32;
	st.shared.f32 	[%r13], %f33;
$L__BB3_10:
	bar.sync 	0;
	bra.uni 	$L__BB3_12;
$L__BB3_11:
	setp.lt.u32 	%p9, %r3, 256;
	@%p9 bra 	$L__BB3_15;
$L__BB3_12:
	setp.gt.u32 	%p12, %r63, 127;
	@%p12 bra 	$L__BB3_14;
	ld.shared.f32 	%f34, [%r13+512];
	ld.shared.f32 	%f35, [%r13];
	add.f32 	%f36, %f34, %f35;
	st.shared.f32 	[%r13], %f36;
$L__BB3_14:
	bar.sync 	0;
	bra.uni 	$L__BB3_16;
$L__BB3_15:
	setp.lt.u32 	%p10, %r3, 128;
	@%p10 bra 	$L__BB3_19;
$L__BB3_16:
	setp.gt.u32 	%p13, %r63, 63;
	@%p13 bra 	$L__BB3_18;
	ld.shared.f32 	%f37, [%r13+256];
	ld.shared.f32 	%f38, [%r13];
	add.f32 	%f39, %f37, %f38;
	st.shared.f32 	[%r13], %f39;
$L__BB3_18:
	bar.sync 	0;
$L__BB3_19:
	setp.gt.u32 	%p14, %r63, 31;
	mov.b32 	%r60, 0;
	@%p14 bra 	$L__BB3_34;
	setp.lt.u32 	%p15, %r3, 64;
	@%p15 bra 	$L__BB3_22;
	ld.volatile.shared.f32 	%f40, [%r13+128];
	ld.volatile.shared.f32 	%f41, [%r13];
	add.f32 	%f42, %f40, %f41;
	st.volatile.shared.f32 	[%r13], %f42;
	bra.uni 	$L__BB3_23;
$L__BB3_22:
	setp.lt.u32 	%p16, %r3, 32;
	@%p16 bra 	$L__BB3_24;
$L__BB3_23:
	ld.volatile.shared.f32 	%f43, [%r13+64];
	ld.volatile.shared.f32 	%f44, [%r13];
	add.f32 	%f45, %f43, %f44;
	st.volatile.shared.f32 	[%r13], %f45;
	bra.uni 	$L__BB3_25;
$L__BB3_24:
	setp.lt.u32 	%p17, %r3, 16;
	@%p17 bra 	$L__BB3_26;
$L__BB3_25:
	ld.volatile.shared.f32 	%f46, [%r13+32];
	ld.volatile.shared.f32 	%f47, [%r13];
	add.f32 	%f48, %f46, %f47;
	st.volatile.shared.f32 	[%r13], %f48;
	bra.uni 	$L__BB3_27;
$L__BB3_26:
	setp.lt.u32 	%p18, %r3, 8;
	@%p18 bra 	$L__BB3_28;
$L__BB3_27:
	ld.volatile.shared.f32 	%f49, [%r13+16];
	ld.volatile.shared.f32 	%f50, [%r13];
	add.f32 	%f51, %f49, %f50;
	st.volatile.shared.f32 	[%r13], %f51;
	bra.uni 	$L__BB3_29;
$L__BB3_28:
	setp.lt.u32 	%p19, %r3, 4;
	@%p19 bra 	$L__BB3_30;
$L__BB3_29:
	ld.volatile.shared.f32 	%f52, [%r13+8];
	ld.volatile.shared.f32 	%f53, [%r13];
	add.f32 	%f54, %f52, %f53;
	st.volatile.shared.f32 	[%r13], %f54;
	bra.uni 	$L__BB3_31;
$L__BB3_30:
	setp.lt.u32 	%p20, %r3, 2;
	@%p20 bra 	$L__BB3_32;
$L__BB3_31:
	ld.volatile.shared.f32 	%f55, [%r13+4];
	ld.volatile.shared.f32 	%f56, [%r13];
	add.f32 	%f57, %f55, %f56;
	st.volatile.shared.f32 	[%r13], %f57;
$L__BB3_32:
	setp.ne.s32 	%p21, %r63, 0;
	@%p21 bra 	$L__BB3_34;
	ld.shared.f32 	%f58, [sdata];
	sqrt.rn.f32 	%f59, %f58;
	mov.b32 	%r60, %f59;
$L__BB3_34:
	setp.ge.s32 	%p22, %r63, %r27;
	shfl.sync.idx.b32	%r46|%p23, %r60, 0, 31, -1;
	mov.b32 	%f8, %r46;
	@%p22 bra 	$L__BB3_50;
	add.s32 	%r47, %r63, %r3;
	max.u32 	%r48, %r27, %r47;
	setp.lt.u32 	%p24, %r47, %r27;
	selp.u32 	%r49, 1, 0, %p24;
	add.s32 	%r50, %r47, %r49;
	sub.s32 	%r51, %r48, %r50;
	div.u32 	%r52, %r51, %r3;
	add.s32 	%r16, %r52, %r49;
	and.b32  	%r53, %r16, 3;
	setp.eq.s32 	%p25, %r53, 3;
	@%p25 bra 	$L__BB3_40;
	add.s32 	%r54, %r16, 1;
	and.b32  	%r55, %r54, 3;
	mul.wide.u32 	%rd29, %r63, 4;
	add.s64 	%rd9, %rd1, %rd29;
	shl.b64 	%rd57, %rd3, 2;
	mul.wide.u32 	%rd11, %r3, 4;
	add.s64 	%rd12, %rd2, %rd29;
	neg.s32 	%r61, %r55;
	mad.lo.s32 	%r63, %r3, %r55, %r63;
$L__BB3_37:
	.pragma "nounroll";
	setp.leu.f32 	%p26, %f8, 0f322BCC77;
	mov.f32 	%f75, 0f00000000;
	@%p26 bra 	$L__BB3_39;
	add.s64 	%rd30, %rd12, %rd57;
	ld.global.nc.f32 	%f61, [%rd30];
	div.rn.f32 	%f75, %f61, %f8;
$L__BB3_39:
	add.s64 	%rd31, %rd9, %rd57;
	st.global.f32 	[%rd31], %f75;
	add.s64 	%rd57, %rd57, %rd11;
	add.s32 	%r61, %r61, 1;
	setp.ne.s32 	%p27, %r61, 0;
	@%p27 bra 	$L__BB3_37;
$L__BB3_40:
	setp.lt.u32 	%p28, %r16, 3;
	@%p28 bra 	$L__BB3_50;
$L__BB3_41:
	setp.leu.f32 	%p29, %f8, 0f322BCC77;
	mov.f32 	%f76, 0f00000000;
	@%p29 bra 	$L__BB3_43;
	mul.wide.u32 	%rd32, %r63, 4;
	add.s64 	%rd33, %rd4, %rd32;
	ld.global.nc.f32 	%f63, [%rd33];
	div.rn.f32 	%f76, %f63, %f8;
$L__BB3_43:
	setp.leu.f32 	%p30, %f8, 0f322BCC77;
	cvt.u64.u32 	%rd34, %r63;
	add.s64 	%rd35, %rd34, %rd3;
	shl.b64 	%rd36, %rd35, 2;
	add.s64 	%rd37, %rd1, %rd36;
	st.global.f32 	[%rd37], %f76;
	add.s32 	%r23, %r63, %r3;
	mov.f32 	%f77, 0f00000000;
	@%p30 bra 	$L__BB3_45;
	mul.wide.u32 	%rd38, %r23, 4;
	add.s64 	%rd39, %rd4, %rd38;
	ld.global.nc.f32 	%f65, [%rd39];
	div.rn.f32 	%f77, %f65, %f8;
$L__BB3_45:
	setp.leu.f32 	%p31, %f8, 0f322BCC77;
	cvt.u64.u32 	%rd40, %r23;
	add.s64 	%rd41, %rd40, %rd3;
	shl.b64 	%rd42, %rd41, 2;
	add.s64 	%rd43, %rd1, %rd42;
	st.global.f32 	[%rd43], %f77;
	add.s32 	%r24, %r23, %r3;
	mov.f32 	%f78, 0f00000000;
	@%p31 bra 	$L__BB3_47;
	mul.wide.u32 	%rd44, %r24, 4;
	add.s64 	%rd45, %rd4, %rd44;
	ld.global.nc.f32 	%f67, [%rd45];
	div.rn.f32 	%f78, %f67, %f8;
$L__BB3_47:
	setp.leu.f32 	%p32, %f8, 0f322BCC77;
	cvt.u64.u32 	%rd46, %r24;
	add.s64 	%rd47, %rd46, %rd3;
	shl.b64 	%rd48, %rd47, 2;
	add.s64 	%rd49, %rd1, %rd48;
	st.global.f32 	[%rd49], %f78;
	add.s32 	%r25, %r24, %r3;
	mov.f32 	%f79, 0f00000000;
	@%p32 bra 	$L__BB3_49;
	mul.wide.u32 	%rd50, %r25, 4;
	add.s64 	%rd51, %rd4, %rd50;
	ld.global.nc.f32 	%f69, [%rd51];
	div.rn.f32 	%f79, %f69, %f8;
$L__BB3_49:
	cvt.u64.u32 	%rd52, %r25;
	add.s64 	%rd53, %rd52, %rd3;
	shl.b64 	%rd54, %rd53, 2;
	add.s64 	%rd55, %rd1, %rd54;
	st.global.f32 	[%rd55], %f79;
	add.s32 	%r63, %r25, %r3;
	setp.lt.s32 	%p33, %r63, %r27;
	@%p33 bra 	$L__BB3_41;
$L__BB3_50:
	ret;

}


// ===== COMPILED SASS (sm_100) =====

	.target	sm_100

	.elftype	@"ET_EXEC"


//--------------------- .note.nv.tkinfo           --------------------------
	.section	.note.nv.tkinfo,"",@"SHT_NOTE"
	.sectionflags	@"SHF_NOTE_NV_TKINFO"
	.tkinfo
        /*0018*/ 	.word	0x00000002
        /*0030*/ 	.string	""
        /*0030*/ 	.string	"ptxas"
        /*0030*/ 	.string	"Cuda compilation tools, release 13.0, V13.0.88"
        /*0030*/ 	.string	"Build cuda_13.0.r13.0/compiler.36424714_0"
        /*0030*/ 	.string	"-arch sm_100 -m 64 "



//--------------------- .note.nv.cuinfo           --------------------------
	.section	.note.nv.cuinfo,"",@"SHT_NOTE"
	.sectionflags	@"SHF_NOTE_NV_CUINFO"
        /*0018*/ 	.short	0x0002
        /*001a*/ 	.short	0x0064
        /*001c*/ 	.short	0x0082
	.zero		2


//--------------------- .nv.info                  --------------------------
	.section	.nv.info,"",@"SHT_CUDA_INFO"
	.align	4


	//----- nvinfo : EIATTR_REGCOUNT
	.align		4
        /*0000*/ 	.byte	0x04, 0x2f
        /*0002*/ 	.short	(.L_1 - .L_0)
	.align		4
.L_0:
        /*0004*/ 	.word	index@(_Z12computeNormsPKfPfii)
        /*0008*/ 	.word	0x0000000d


	//----- nvinfo : EIATTR_FRAME_SIZE
	.align		4
.L_1:
        /*000c*/ 	.byte	0x04, 0x11
        /*000e*/ 	.short	(.L_3 - .L_2)
	.align		4
.L_2:
        /*0010*/ 	.word	index@($__internal_5_$__cuda_sm20_sqrt_rn_f32_slowpath)
        /*0014*/ 	.word	0x00000000


	//----- nvinfo : EIATTR_FRAME_SIZE
	.align		4
.L_3:
        /*0018*/ 	.byte	0x04, 0x11
        /*001a*/ 	.short	(.L_5 - .L_4)
	.align		4
.L_4:
        /*001c*/ 	.word	index@(_Z12computeNormsPKfPfii)
        /*0020*/ 	.word	0x00000000


	//----- nvinfo : EIATTR_REGCOUNT
	.align		4
.L_5:
        /*0024*/ 	.byte	0x04, 0x2f
        /*0026*/ 	.short	(.L_7 - .L_6)
	.align		4
.L_6:
        /*0028*/ 	.word	index@(_Z15normalizeVectorPKfS0_Pfii)
        /*002c*/ 	.word	0x0000000f


	//----- nvinfo : EIATTR_FRAME_SIZE
	.align		4
.L_7:
        /*0030*/ 	.byte	0x04, 0x11
        /*0032*/ 	.short	(.L_9 - .L_8)
	.align		4
.L_8:
        /*0034*/ 	.word	index@($__internal_4_$__cuda_sm3x_div_rn_noftz_f32_slowpath)
        /*0038*/ 	.word	0x00000000


	//----- nvinfo : EIATTR_FRAME_SIZE
	.align		4
.L_9:
        /*003c*/ 	.byte	0x04, 0x11
        /*003e*/ 	.short	(.L_11 - .L_10)
	.align		4
.L_10:
        /*0040*/ 	.word	index@(_Z15normalizeVectorPKfS0_Pfii)
        /*0044*/ 	.word	0x00000000


	//----- nvinfo : EIATTR_REGCOUNT
	.align		4
.L_11:
        /*0048*/ 	.byte	0x04, 0x2f
        /*004a*/ 	.short	(.L_13 - .L_12)
	.align		4
.L_12:
        /*004c*/ 	.word	index@(_Z11fusedL2NormPKfPfii)
        /*0050*/ 	.word	0x00000016


	//----- nvinfo : EIATTR_FRAME_SIZE
	.align		4
.L_13:
        /*0054*/ 	.byte	0x04, 0x11
        /*0056*/ 	.short	(.L_15 - .L_14)
	.align		4
.L_14:
        /*0058*/ 	.word	index@($__internal_3_$__cuda_sm3x_div_rn_noftz_f32_slowpath)
        /*005c*/ 	.word	0x00000000


	//----- nvinfo : EIATTR_FRAME_SIZE
	.align		4
.L_15:
        /*0060*/ 	.byte	0x04, 0x11
        /*0062*/ 	.short	(.L_17 - .L_16)
	.align		4
.L_16:
        /*0064*/ 	.word	index@($__internal_2_$__cuda_sm20_sqrt_rn_f32_slowpath)
        /*0068*/ 	.word	0x00000000


	//----- nvinfo : EIATTR_FRAME_SIZE
	.align		4
.L_17:
        /*006c*/ 	.byte	0x04, 0x11
        /*006e*/ 	.short	(.L_19 - .L_18)
	.align		4
.L_18:
        /*0070*/ 	.word	index@(_Z11fusedL2NormPKfPfii)
        /*0074*/ 	.word	0x00000000


	//----- nvinfo : EIATTR_REGCOUNT
	.align		4
.L_19:
        /*0078*/ 	.byte	0x04, 0x2f
        /*007a*/ 	.short	(.L_21 - .L_20)
	.align		4
.L_20:
        /*007c*/ 	.word	index@(_Z20fusedL2NormOptimizedPKfPfii)
        /*0080*/ 	.word	0x0000001d


	//----- nvinfo : EIATTR_FRAME_SIZE
	.align		4
.L_21:
        /*0084*/ 	.byte	0x04, 0x11
        /*0086*/ 	.short	(.L_23 - .L_22)
	.align		4
.L_22:
        /*0088*/ 	.word	index@($__internal_1_$__cuda_sm3x_div_rn_noftz_f32_slowpath)
        /*008c*/ 	.word	0x00000000


	//----- nvinfo : EIATTR_FRAME_SIZE
	.align		4
.L_23:
        /*0090*/ 	.byte	0x04, 0x11
        /*0092*/ 	.short	(.L_25 - .L_24)
	.align		4
.L_24:
        /*0094*/ 	.word	index@($__internal_0_$__cuda_sm20_sqrt_rn_f32_slowpath)
        /*0098*/ 	.word	0x00000000


	//----- nvinfo : EIATTR_FRAME_SIZE
	.align		4
.L_25:
        /*009c*/ 	.byte	0x04, 0x11
        /*009e*/ 	.short	(.L_27 - .L_26)
	.align		4
.L_26:
        /*00a0*/ 	.word	index@(_Z20fusedL2NormOptimizedPKfPfii)
        /*00a4*/ 	.word	0x00000000


	//----- nvinfo : EIATTR_MIN_STACK_SIZE
	.align		4
.L_27:
        /*00a8*/ 	.byte	0x04, 0x12
        /*00aa*/ 	.short	(.L_29 - .L_28)
	.align		4
.L_28:
        /*00ac*/ 	.word	index@(_Z20fusedL2NormOptimizedPKfPfii)
        /*00b0*/ 	.word	0x00000000


	//----- nvinfo : EIATTR_MIN_STACK_SIZE
	.align		4
.L_29:
        /*00b4*/ 	.byte	0x04, 0x12
        /*00b6*/ 	.short	(.L_31 - .L_30)
	.align		4
.L_30:
        /*00b8*/ 	.word	index@(_Z11fusedL2NormPKfPfii)
        /*00bc*/ 	.word	0x00000000


	//----- nvinfo : EIATTR_MIN_STACK_SIZE
	.align		4
.L_31:
        /*00c0*/ 	.byte	0x04, 0x12
        /*00c2*/ 	.short	(.L_33 - .L_32)
	.align		4
.L_32:
        /*00c4*/ 	.word	index@(_Z15normalizeVectorPKfS0_Pfii)
        /*00c8*/ 	.word	0x00000000


	//----- nvinfo : EIATTR_MIN_STACK_SIZE
	.align		4
.L_33:
        /*00cc*/ 	.byte	0x04, 0x12
        /*00ce*/ 	.short	(.L_35 - .L_34)
	.align		4
.L_34:
        /*00d0*/ 	.word	index@(_Z12computeNormsPKfPfii)
        /*00d4*/ 	.word	0x00000000
.L_35:


//--------------------- .nv.compat                --------------------------
	.section	.nv.compat,"",@"SHT_CUDA_COMPAT_INFO"
	.align	4
        /*0000*/ 	.byte	0x02, 0x09, 0x00, 0x00, 0x02, 0x02, 0x01, 0x00, 0x02, 0x05, 0x05, 0x00, 0x03, 0x07, 0x01, 0x01
        /*0010*/ 	.byte	0x02, 0x03, 0x00, 0x00, 0x02, 0x06, 0x01, 0x00, 0x04, 0x0b, 0x08, 0x00, 0x01, 0x00, 0x00, 0x00
        /*0020*/ 	.byte	0x00, 0x00, 0x00, 0x00


//--------------------- .nv.info._Z20fusedL2NormOptimizedPKfPfii --------------------------
	.section	.nv.info._Z20fusedL2NormOptimizedPKfPfii,"",@"SHT_CUDA_INFO"
	.sectionflags	@""
	.align	4


	//----- nvinfo : EIATTR_CUDA_API_VERSION
	.align		4
        /*0000*/ 	.byte	0x04, 0x37
        /*0002*/ 	.short	(.L_37 - .L_36)
.L_36:
        /*0004*/ 	.word	0x00000082


	//----- nvinfo : EIATTR_KPARAM_INFO
	.align		4
.L_37:
        /*0008*/ 	.byte	0x04, 0x17
        /*000a*/ 	.short	(.L_39 - .L_38)
.L_38:
        /*000c*/ 	.word	0x00000000
        /*0010*/ 	.short	0x0003
        /*0012*/ 	.short	0x0014
        /*0014*/ 	.byte	0x00, 0xf0, 0x11, 0x00


	//----- nvinfo : EIATTR_KPARAM_INFO
	.align		4
.L_39:
        /*0018*/ 	.byte	0x04, 0x17
        /*001a*/ 	.short	(.L_41 - .L_40)
.L_40:
        /*001c*/ 	.word	0x00000000
        /*0020*/ 	.short	0x0002
        /*0022*/ 	.short	0x0010
        /*0024*/ 	.byte	0x00, 0xf0, 0x11, 0x00


	//----- nvinfo : EIATTR_KPARAM_INFO
	.align		4
.L_41:
        /*0028*/ 	.byte	0x04, 0x17
        /*002a*/ 	.short	(.L_43 - .L_42)
.L_42:
        /*002c*/ 	.word	0x00000000
        /*0030*/ 	.short	0x0001
        /*0032*/ 	.short	0x0008
        /*0034*/ 	.byte	0x00, 0xf5, 0x21, 0x00


	//----- nvinfo : EIATTR_KPARAM_INFO
	.align		4
.L_43:
        /*0038*/ 	.byte	0x04, 0x17
        /*003a*/ 	.short	(.L_45 - .L_44)
.L_44:
        /*003c*/ 	.word	0x00000000
        /*0040*/ 	.short	0x0000
        /*0042*/ 	.short	0x0000
        /*0044*/ 	.byte	0x00, 0xf5, 0x21, 0x00


	//----- nvinfo : EIATTR_SPARSE_MMA_MASK
	.align		4
.L_45:
        /*0048*/ 	.byte	0x03, 0x50
        /*004a*/ 	.short	0x0000


	//----- nvinfo : EIATTR_MAXREG_COUNT
	.align		4
        /*004c*/ 	.byte	0x03, 0x1b
        /*004e*/ 	.short	0x00ff


	//----- nvinfo : EIATTR_NUM_BARRIERS
	.align		4
        /*0050*/ 	.byte	0x02, 0x4c
        /*0052*/ 	.byte	0x01
	.zero		1


	//----- nvinfo : EIATTR_MERCURY_ISA_VERSION
	.align		4
        /*0054*/ 	.byte	0x03, 0x5f
        /*0056*/ 	.short	0x0101


	//----- nvinfo : EIATTR_COOP_GROUP_MASK_REGIDS
	.align		4
        /*0058*/ 	.byte	0x04, 0x29
        /*005a*/ 	.short	(.L_47 - .L_46)


	//   ....[0]....
.L_46:
        /*005c*/ 	.word	0xffffffff


	//----- nvinfo : EIATTR_COOP_GROUP_INSTR_OFFSETS
	.align		4
.L_47:
        /*0060*/ 	.byte	0x04, 0x28
        /*0062*/ 	.short	(.L_49 - .L_48)


	//   ....[0]....
.L_48:
        /*0064*/ 	.word	0x00000b50


	//----- nvinfo : EIATTR_VRC_CTA_INIT_COUNT
	.align		4
.L_49:
        /*0068*/ 	.byte	0x02, 0x4a
	.zero		1
	.zero		1


	//----- nvinfo : EIATTR_EXIT_INSTR_OFFSETS
	.align		4
        /*006c*/ 	.byte	0x04, 0x1c
        /*006e*/ 	.short	(.L_51 - .L_50)


	//   ....[0]....
.L_50:
        /*0070*/ 	.word	0x00000040


	//   ....[1]....
        /*0074*/ 	.word	0x00000b70


	//   ....[2]....
        /*0078*/ 	.word	0x00000fc0


	//   ....[3]....
        /*007c*/ 	.word	0x00001630


	//----- nvinfo : EIATTR_CRS_STACK_SIZE
	.align		4
.L_51:
        /*0080*/ 	.byte	0x04, 0x1e
        /*0082*/ 	.short	(.L_53 - .L_52)
.L_52:
        /*0084*/ 	.word	0x00000000


	//----- nvinfo : EIATTR_CBANK_PARAM_SIZE
	.align		4
.L_53:
        /*0088*/ 	.byte	0x03, 0x19
        /*008a*/ 	.short	0x0018


	//----- nvinfo : EIATTR_PARAM_CBANK
	.align		4
        /*008c*/ 	.byte	0x04, 0x0a
        /*008e*/ 	.short	(.L_55 - .L_54)
	.align		4
.L_54:
        /*0090*/ 	.word	index@(.nv.constant0._Z20fusedL2NormOptimizedPKfPfii)
        /*0094*/ 	.short	0x0380
        /*0096*/ 	.short	0x0018


	//----- nvinfo : EIATTR_SW_WAR
	.align		4
.L_55:
        /*0098*/ 	.byte	0x04, 0x36
        /*009a*/ 	.short	(.L_57 - .L_56)
.L_56:
        /*009c*/ 	.word	0x00000008
.L_57:


//--------------------- .nv.info._Z11fusedL2NormPKfPfii --------------------------
	.section	.nv.info._Z11fusedL2NormPKfPfii,"",@"SHT_CUDA_INFO"
	.sectionflags	@""
	.align	4


	//----- nvinfo : EIATTR_CUDA_API_VERSION
	.align		4
        /*0000*/ 	.byte	0x04, 0x37
        /*0002*/ 	.short	(.L_59 - .L_58)
.L_58:
        /*0004*/ 	.word	0x00000082


	//----- nvinfo : EIATTR_KPARAM_INFO
	.align		4
.L_59:
        /*0008*/ 	.byte	0x04, 0x17
        /*000a*/ 	.short	(.L_61 - .L_60)
.L_60:
        /*000c*/ 	.word	0x00000000
        /*0010*/ 	.short	0x0003
        /*0012*/ 	.short	0x0014
        /*0014*/ 	.byte	0x00, 0xf0, 0x11, 0x00


	//----- nvinfo : EIATTR_KPARAM_INFO
	.align		4
.L_61:
        /*0018*/ 	.byte	0x04, 0x17
        /*001a*/ 	.short	(.L_63 - .L_62)
.L_62:
        /*001c*/ 	.word	0x00000000
        /*0020*/ 	.short	0x0002
        /*0022*/ 	.short	0x0010
        /*0024*/ 	.byte	0x00, 0xf0, 0x11, 0x00


	//----- nvinfo : EIATTR_KPARAM_INFO
	.align		4
.L_63:
        /*0028*/ 	.byte	0x04, 0x17
        /*002a*/ 	.short	(.L_65 - .L_64)
.L_64:
        /*002c*/ 	.word	0x00000000
        /*0030*/ 	.short	0x0001
        /*0032*/ 	.short	0x0008
        /*0034*/ 	.byte	0x00, 0xf5, 0x21, 0x00


	//----- nvinfo : EIATTR_KPARAM_INFO
	.align		4
.L_65:
        /*0038*/ 	.byte	0x04, 0x17
        /*003a*/ 	.short	(.L_67 - .L_66)
.L_66:
        /*003c*/ 	.word	0x00000000
        /*0040*/ 	.short	0x0000
        /*0042*/ 	.short	0x0000
        /*0044*/ 	.byte	0x00, 0xf5, 0x21, 0x00


	//----- nvinfo : EIATTR_SPARSE_MMA_MASK
	.align		4
.L_67:
        /*0048*/ 	.byte	0x03, 0x50
        /*004a*/ 	.short	0x0000


	//----- nvinfo : EIATTR_MAXREG_COUNT
	.align		4
        /*004c*/ 	.byte	0x03, 0x1b
        /*004e*/ 	.short	0x00ff


	//----- nvinfo : EIATTR_NUM_BARRIERS
	.align		4
        /*0050*/ 	.byte	0x02, 0x4c
        /*0052*/ 	.byte	0x01
	.zero		1


	//----- nvinfo : EIATTR_MERCURY_ISA_VERSION
	.align		4
        /*0054*/ 	.byte	0x03, 0x5f
        /*0056*/ 	.short	0x0101


	//----- nvinfo : EIATTR_VRC_CTA_INIT_COUNT
	.align		4
        /*0058*/ 	.byte	0x02, 0x4a
	.zero		1
	.zero		1


	//----- nvinfo : EIATTR_EXIT_INSTR_OFFSETS
	.align		4
        /*005c*/ 	.byte	0x04, 0x1c
        /*005e*/ 	.short	(.L_69 - .L_68)


	//   ....[0]....
.L_68:
        /*0060*/ 	.word	0x00000040


	//   ....[1]....
        /*0064*/ 	.word	0x00000430


	//   ....[2]....
        /*0068*/ 	.word	0x000005d0


	//----- nvinfo : EIATTR_CRS_STACK_SIZE
	.align		4
.L_69:
        /*006c*/ 	.byte	0x04, 0x1e
        /*006e*/ 	.short	(.L_71 - .L_70)
.L_70:
        /*0070*/ 	.word	0x00000000


	//----- nvinfo : EIATTR_CBANK_PARAM_SIZE
	.align		4
.L_71:
        /*0074*/ 	.byte	0x03, 0x19
        /*0076*/ 	.short	0x0018


	//----- nvinfo : EIATTR_PARAM_CBANK
	.align		4
        /*0078*/ 	.byte	0x04, 0x0a
        /*007a*/ 	.short	(.L_73 - .L_72)
	.align		4
.L_72:
        /*007c*/ 	.word	index@(.nv.constant0._Z11fusedL2NormPKfPfii)
        /*0080*/ 	.short	0x0380
        /*0082*/ 	.short	0x0018


	//----- nvinfo : EIATTR_SW_WAR
	.align		4
.L_73:
        /*0084*/ 	.byte	0x04, 0x36
        /*0086*/ 	.short	(.L_75 - .L_74)
.L_74:
        /*0088*/ 	.word	0x00000008
.L_75:


//--------------------- .nv.info._Z15normalizeVectorPKfS0_Pfii --------------------------
	.section	.nv.info._Z15normalizeVectorPKfS0_Pfii,"",@"SHT_CUDA_INFO"
	.sectionflags	@""
	.align	4


	//----- nvinfo : EIATTR_CUDA_API_VERSION
	.align		4
        /*0000*/ 	.byte	0x04, 0x37
        /*0002*/ 	.short	(.L_77 - .L_76)
.L_76:
        /*0004*/ 	.word	0x00000082


	//----- nvinfo : EIATTR_KPARAM_INFO
	.align		4
.L_77:
        /*0008*/ 	.byte	0x04, 0x17
        /*000a*/ 	.short	(.L_79 - .L_78)
.L_78:
        /*000c*/ 	.word	0x00000000
        /*0010*/ 	.short	0x0004
        /*0012*/ 	.short	0x001c
        /*0014*/ 	.byte	0x00, 0xf0, 0x11, 0x00


	//----- nvinfo : EIATTR_KPARAM_INFO
	.align		4
.L_79:
        /*0018*/ 	.byte	0x04, 0x17
        /*001a*/ 	.short	(.L_81 - .L_80)
.L_80:
        /*001c*/ 	.word	0x00000000
        /*0020*/ 	.short	0x0003
        /*0022*/ 	.short	0x0018
        /*0024*/ 	.byte	0x00, 0xf0, 0x11, 0x00


	//----- nvinfo : EIATTR_KPARAM_INFO
	.align		4
.L_81:
        /*0028*/ 	.byte	0x04, 0x17
        /*002a*/ 	.short	(.L_83 - .L_82)
.L_82:
        /*002c*/ 	.word	0x00000000
        /*0030*/ 	.short	0x0002
        /*0032*/ 	.short	0x0010
        /*0034*/ 	.byte	0x00, 0xf5, 0x21, 0x00


	//----- nvinfo : EIATTR_KPARAM_INFO
	.align		4
.L_83:
        /*0038*/ 	.byte	0x04, 0x17
        /*003a*/ 	.short	(.L_85 - .L_84)
.L_84:
        /*003c*/ 	.word	0x00000000
        /*0040*/ 	.short	0x0001
        /*0042*/ 	.short	0x0008
        /*0044*/ 	.byte	0x00, 0xf5, 0x21, 0x00


	//----- nvinfo : EIATTR_KPARAM_INFO
	.align		4
.L_85:
        /*0048*/ 	.byte	0x04, 0x17
        /*004a*/ 	.short	(.L_87 - .L_86)
.L_86:
        /*004c*/ 	.word	0x00000000
        /*0050*/ 	.short	0x0000
        /*0052*/ 	.short	0x0000
        /*0054*/ 	.byte	0x00, 0xf5, 0x21, 0x00


	//----- nvinfo : EIATTR_SPARSE_MMA_MASK
	.align		4
.L_87:
        /*0058*/ 	.byte	0x03, 0x50
        /*005a*/ 	.short	0x0000


	//----- nvinfo : EIATTR_MAXREG_COUNT
	.align		4
        /*005c*/ 	.byte	0x03, 0x1b
        /*005e*/ 	.short	0x00ff


	//----- nvinfo : EIATTR_MERCURY_ISA_VERSION
	.align		4
        /*0060*/ 	.byte	0x03, 0x5f
        /*0062*/ 	.short	0x0101


	//----- nvinfo : EIATTR_VRC_CTA_INIT_COUNT
	.align		4
        /*0064*/ 	.byte	0x02, 0x4a
	.zero		1
	.zero		1


	//----- nvinfo : EIATTR_EXIT_INSTR_OFFSETS
	.align		4
        /*0068*/ 	.byte	0x04, 0x1c
        /*006a*/ 	.short	(.L_89 - .L_88)


	//   ....[0]....
.L_88:
        /*006c*/ 	.word	0x00000080


	//   ....[1]....
        /*0070*/ 	.word	0x000003c0


	//----- nvinfo : EIATTR_CRS_STACK_SIZE
	.align		4
.L_89:
        /*0074*/ 	.byte	0x04, 0x1e
        /*0076*/ 	.short	(.L_91 - .L_90)
.L_90:
        /*0078*/ 	.word	0x00000000


	//----- nvinfo : EIATTR_CBANK_PARAM_SIZE
	.align		4
.L_91:
        /*007c*/ 	.byte	0x03, 0x19
        /*007e*/ 	.short	0x0020


	//----- nvinfo : EIATTR_PARAM_CBANK
	.align		4
        /*0080*/ 	.byte	0x04, 0x0a
        /*0082*/ 	.short	(.L_93 - .L_92)
	.align		4
.L_92:
        /*0084*/ 	.word	index@(.nv.constant0._Z15normalizeVectorPKfS0_Pfii)
        /*0088*/ 	.short	0x0380
        /*008a*/ 	.short	0x0020


	//----- nvinfo : EIATTR_SW_WAR
	.align		4
.L_93:
        /*008c*/ 	.byte	0x04, 0x36
        /*008e*/ 	.short	(.L_95 - .L_94)
.L_94:
        /*0090*/ 	.word	0x00000008
.L_95:


//--------------------- .nv.info._Z12computeNormsPKfPfii --------------------------
	.section	.nv.info._Z12computeNormsPKfPfii,"",@"SHT_CUDA_INFO"
	.sectionflags	@""
	.align	4


	//----- nvinfo : EIATTR_CUDA_API_VERSION
	.align		4
        /*0000*/ 	.byte	0x04, 0x37
        /*0002*/ 	.short	(.L_97 - .L_96)
.L_96:
        /*0004*/ 	.word	0x00000082


	//----- nvinfo : EIATTR_KPARAM_INFO
	.align		4
.L_97:
        /*0008*/ 	.byte	0x04, 0x17
        /*000a*/ 	.short	(.L_99 - .L_98)
.L_98:
        /*000c*/ 	.word	0x00000000
        /*0010*/ 	.short	0x0003
        /*0012*/ 	.short	0x0014
        /*0014*/ 	.byte	0x00, 0xf0, 0x11, 0x00


	//----- nvinfo : EIATTR_KPARAM_INFO
	.align		4
.L_99:
        /*0018*/ 	.byte	0x04, 0x17
        /*001a*/ 	.short	(.L_101 - .L_100)
.L_100:
        /*001c*/ 	.word	0x00000000
        /*0020*/ 	.short	0x0002
        /*0022*/ 	.short	0x0010
        /*0024*/ 	.byte	0x00, 0xf0, 0x11, 0x00


	//----- nvinfo : EIATTR_KPARAM_INFO
	.align		4
.L_101:
        /*0028*/ 	.byte	0x04, 0x17
        /*002a*/ 	.short	(.L_103 - .L_102)
.L_102:
        /*002c*/ 	.word	0x00000000
        /*0030*/ 	.short	0x0001
        /*0032*/ 	.short	0x0008
        /*0034*/ 	.byte	0x00, 0xf5, 0x21, 0x00


	//----- nvinfo : EIATTR_KPARAM_INFO
	.align		4
.L_103:
        /*0038*/ 	.byte	0x04, 0x17
        /*003a*/ 	.short	(.L_105 - .L_104)
.L_104:
        /*003c*/ 	.word	0x00000000
        /*0040*/ 	.short	0x0000
        /*0042*/ 	.short	0x0000
        /*0044*/ 	.byte	0x00, 0xf5, 0x21, 0x00


	//----- nvinfo : EIATTR_SPARSE_MMA_MASK
	.align		4
.L_105:
        /*0048*/ 	.byte	0x03, 0x50
        /*004a*/ 	.short	0x0000


	//----- nvinfo : EIATTR_MAXREG_COUNT
	.align		4
        /*004c*/ 	.byte	0x03, 0x1b
        /*004e*/ 	.short	0x00ff


	//----- nvinfo : EIATTR_NUM_BARRIERS
	.align		4
        /*0050*/ 	.byte	0x02, 0x4c
        /*0052*/ 	.byte	0x01
	.zero		1


	//----- nvinfo : EIATTR_MERCURY_ISA_VERSION
	.align		4
        /*0054*/ 	.byte	0x03, 0x5f
        /*0056*/ 	.short	0x0101


	//----- nvinfo : EIATTR_VRC_CTA_INIT_COUNT
	.align		4
        /*0058*/ 	.byte	0x02, 0x4a
	.zero		1
	.zero		1


	//----- nvinfo : EIATTR_EXIT_INSTR_OFFSETS
	.align		4
        /*005c*/ 	.byte	0x04, 0x1c
        /*005e*/ 	.short	(.L_107 - .L_106)


	//   ....[0]....
.L_106:
        /*0060*/ 	.word	0x00000040


	//   ....[1]....
        /*0064*/ 	.word	0x000002e0


	//   ....[2]....
        /*0068*/ 	.word	0x00000420


	//----- nvinfo : EIATTR_CRS_STACK_SIZE
	.align		4
.L_107:
        /*006c*/ 	.byte	0x04, 0x1e
        /*006e*/ 	.short	(.L_109 - .L_108)
.L_108:
        /*0070*/ 	.word	0x00000000


	//----- nvinfo : EIATTR_CBANK_PARAM_SIZE
	.align		4
.L_109:
        /*0074*/ 	.byte	0x03, 0x19
        /*0076*/ 	.short	0x0018


	//----- nvinfo : EIATTR_PARAM_CBANK
	.align		4
        /*0078*/ 	.byte	0x04, 0x0a
        /*007a*/ 	.short	(.L_111 - .L_110)
	.align		4
.L_110:
        /*007c*/ 	.word	index@(.nv.constant0._Z12computeNormsPKfPfii)
        /*0080*/ 	.short	0x0380
        /*0082*/ 	.short	0x0018


	//----- nvinfo : EIATTR_SW_WAR
	.align		4
.L_111:
        /*0084*/ 	.byte	0x04, 0x36
        /*0086*/ 	.short	(.L_113 - .L_112)
.L_112:
        /*0088*/ 	.word	0x00000008
.L_113:


//--------------------- .nv.callgraph             --------------------------
	.section	.nv.callgraph,"",@"SHT_CUDA_CALLGRAPH"
	.align	4
	.sectionentsize	8
	.align		4
        /*0000*/ 	.word	0x00000000
	.align		4
        /*0004*/ 	.word	0xffffffff
	.align		4
        /*0008*/ 	.word	0x00000000
	.align		4
        /*000c*/ 	.word	0xfffffffe
	.align		4
        /*0010*/ 	.word	0x00000000
	.align		4
        /*0014*/ 	.word	0xfffffffd
	.align		4
        /*0018*/ 	.word	0x00000000
	.align		4
        /*001c*/ 	.word	0xfffffffc


//--------------------- .text._Z20fusedL2NormOptimizedPKfPfii --------------------------
	.section	.text._Z20fusedL2NormOptimizedPKfPfii,"ax",@progbits
	.align	128
        .global         _Z20fusedL2NormOptimizedPKfPfii
        .type           _Z20fusedL2NormOptimizedPKfPfii,@function
        .size           _Z20fusedL2NormOptimizedPKfPfii,(.L_x_100 - _Z20fusedL2NormOptimizedPKfPfii)
        .other          _Z20fusedL2NormOptimizedPKfPfii,@"STO_CUDA_ENTRY STV_DEFAULT"
_Z20fusedL2NormOptimizedPKfPfii:
.text._Z20fusedL2NormOptimizedPKfPfii:
[----:B------:R-:W-:Y:S08]  /*0000*/  LDC R1, c[0x0][0x37c] ;  /* 0x0000df00ff017b82 */ /* 0x000ff00000000800 */
[----:B------:R-:W0:Y:S08]  /*0010*/  S2UR UR4, SR_CTAID.X ;  /* 0x00000000000479c3 */ /* 0x000e300000002500 */
[----:B------:R-:W0:Y:S02]  /*0020*/  LDC R0, c[0x0][0x390] ;  /* 0x0000e400ff007b82 */ /* 0x000e240000000800 */
[----:B0-----:R-:W-:-:S13]  /*0030*/  ISETP.LE.AND P0, PT, R0, UR4, PT ;  /* 0x0000000400007c0c */ /* 0x001fda000bf03270 */
[----:B------:R-:W-:Y:S05]  /*0040*/  @P0 EXIT ;  /* 0x000000000000094d */ /* 0x000fea0003800000 */
[----:B------:R-:W0:Y:S01]  /*0050*/  S2R R15, SR_TID.X ;  /* 0x00000000000f7919 */ /* 0x000e220000002100 */
[----:B------:R-:W1:Y:S01]  /*0060*/  LDC R0, c[0x0][0x394] ;  /* 0x0000e500ff007b82 */ /* 0x000e620000000800 */
[----:B------:R-:W2:Y:S01]  /*0070*/  LDCU.64 UR6, c[0x0][0x358] ;  /* 0x00006b00ff0677ac */ /* 0x000ea20008000a00 */
[----:B------:R-:W-:Y:S01]  /*0080*/  BSSY.RECONVERGENT B0, `(.L_x_0) ;  /* 0x0000050000007945 */ /* 0x000fe20003800200 */
[----:B------:R-:W-:-:S05]  /*0090*/  IMAD.MOV.U32 R3, RZ, RZ, RZ ;  /* 0x000000ffff037224 */ /* 0x000fca00078e00ff */
[----:B------:R-:W3:Y:S08]  /*00a0*/  LDC.64 R4, c[0x0][0x380] ;  /* 0x0000e000ff047b82 */ /* 0x000ef00000000a00 */
[----:B------:R-:W4:Y:S01]  /*00b0*/  LDC R10, c[0x0][0x360] ;  /* 0x0000d800ff0a7b82 */ /* 0x000f220000000800 */
[----:B-1----:R-:W-:-:S05]  /*00c0*/  IMAD R11, R0, UR4, RZ ;  /* 0x00000004000b7c24 */ /* 0x002fca000f8e02ff */
[----:B------:R-:W-:Y:S02]  /*00d0*/  SHF.R.S32.HI R2, RZ, 0x1f, R11 ;  /* 0x0000001fff027819 */ /* 0x000fe4000001140b */
[----:B0-----:R-:W-:Y:S01]  /*00e0*/  ISETP.GE.AND P0, PT, R15, R0, PT ;  /* 0x000000000f00720c */ /* 0x001fe20003f06270 */
[----:B---3--:R-:W-:-:S12]  /*00f0*/  IMAD.WIDE R4, R11, 0x4, R4 ;  /* 0x000000040b047825 */ /* 0x008fd800078e0204 */
[----:B--2-4-:R-:W-:Y:S05]  /*0100*/  @P0 BRA `(.L_x_1) ;  /* 0x00000004001c0947 */ /* 0x014fea0003800000 */
[----:B------:R-:W0:Y:S01]  /*0110*/  I2F.U32.RP R12, R10 ;  /* 0x0000000a000c7306 */ /* 0x000e220000209000 */
[----:B------:R-:W-:Y:S01]  /*0120*/  IADD3 R3, PT, PT, R15, R10, RZ ;  /* 0x0000000a0f037210 */ /* 0x000fe20007ffe0ff */
[----:B------:R-:W-:Y:S01]  /*0130*/  BSSY.RECONVERGENT B1, `(.L_x_2) ;  /* 0x0000031000017945 */ /* 0x000fe20003800200 */
[----:B------:R-:W-:Y:S02]  /*0140*/  ISETP.NE.U32.AND P2, PT, R10, RZ, PT ;  /* 0x000000ff0a00720c */ /* 0x000fe40003f45070 */
[CC--:B------:R-:W-:Y:S02]  /*0150*/  ISETP.GE.U32.AND P0, PT, R3.reuse, R0.reuse, PT ;  /* 0x000000000300720c */ /* 0x0c0fe40003f06070 */
[----:B------:R-:W-:Y:S02]  /*0160*/  VIMNMX.U32 R8, PT, PT, R3, R0, !PT ;  /* 0x0000000003087248 */ /* 0x000fe40007fe0000 */
[----:B------:R-:W-:Y:S02]  /*0170*/  SEL R9, RZ, 0x1, P0 ;  /* 0x00000001ff097807 */ /* 0x000fe40000000000 */
[----:B------:R-:W-:-:S02]  /*0180*/  MOV R19, R15 ;  /* 0x0000000f00137202 */ /* 0x000fc40000000f00 */
[----:B------:R-:W-:Y:S01]  /*0190*/  IADD3 R3, PT, PT, R8, -R3, -R9 ;  /* 0x8000000308037210 */ /* 0x000fe20007ffe809 */
[----:B0-----:R-:W0:Y:S02]  /*01a0*/  MUFU.RCP R12, R12 ;  /* 0x0000000c000c7308 */ /* 0x001e240000001000 */
[----:B0-----:R-:W-:-:S06]  /*01b0*/  VIADD R6, R12, 0xffffffe ;  /* 0x0ffffffe0c067836 */ /* 0x001fcc0000000000 */
[----:B------:R0:W1:Y:S02]  /*01c0*/  F2I.FTZ.U32.TRUNC.NTZ R7, R6 ;  /* 0x0000000600077305 */ /* 0x000064000021f000 */
[----:B0-----:R-:W-:Y:S02]  /*01d0*/  IMAD.MOV.U32 R6, RZ, RZ, RZ ;  /* 0x000000ffff067224 */ /* 0x001fe400078e00ff */
[----:B-1----:R-:W-:-:S04]  /*01e0*/  IMAD.MOV R13, RZ, RZ, -R7 ;  /* 0x000000ffff0d7224 */ /* 0x002fc800078e0a07 */
[----:B------:R-:W-:-:S04]  /*01f0*/  IMAD R13, R13, R10, RZ ;  /* 0x0000000a0d0d7224 */ /* 0x000fc800078e02ff */
[----:B------:R-:W-:-:S06]  /*0200*/  IMAD.HI.U32 R12, R7, R13, R6 ;  /* 0x0000000d070c7227 */ /* 0x000fcc00078e0006 */
[----:B------:R-:W-:-:S04]  /*0210*/  IMAD.HI.U32 R12, R12, R3, RZ ;  /* 0x000000030c0c7227 */ /* 0x000fc800078e00ff */
[----:B------:R-:W-:-:S04]  /*0220*/  IMAD.MOV R6, RZ, RZ, -R12 ;  /* 0x000000ffff067224 */ /* 0x000fc800078e0a0c */
[----:B------:R-:W-:-:S05]  /*0230*/  IMAD R3, R10, R6, R3 ;  /* 0x000000060a037224 */ /* 0x000fca00078e0203 */
[----:B------:R-:W-:-:S13]  /*0240*/  ISETP.GE.U32.AND P0, PT, R3, R10, PT ;  /* 0x0000000a0300720c */ /* 0x000fda0003f06070 */
[----:B------:R-:W-:Y:S01]  /*0250*/  @P0 IMAD.IADD R3, R3, 0x1, -R10 ;  /* 0x0000000103030824 */ /* 0x000fe200078e0a0a */
[----:B------:R-:W-:-:S04]  /*0260*/  @P0 IADD3 R12, PT, PT, R12, 0x1, RZ ;  /* 0x000000010c0c0810 */ /* 0x000fc80007ffe0ff */
[----:B------:R-:W-:-:S13]  /*0270*/  ISETP.GE.U32.AND P1, PT, R3, R10, PT ;  /* 0x0000000a0300720c */ /* 0x000fda0003f26070 */
[----:B------:R-:W-:Y:S01]  /*0280*/  @P1 VIADD R12, R12, 0x1 ;  /* 0x000000010c0c1836 */ /* 0x000fe20000000000 */
[----:B------:R-:W-:-:S05]  /*0290*/  @!P2 LOP3.LUT R12, RZ, R10, RZ, 0x33, !PT ;  /* 0x0000000aff0ca212 */ /* 0x000fca00078e33ff */
[----:B------:R-:W-:-:S05]  /*02a0*/  IMAD.IADD R9, R9, 0x1, R12 ;  /* 0x0000000109097824 */ /* 0x000fca00078e020c */
[C---:B------:R-:W-:Y:S02]  /*02b0*/  LOP3.LUT R3, R9.reuse, 0x3, RZ, 0xc0, !PT ;  /* 0x0000000309037812 */ /* 0x040fe400078ec0ff */
[----:B------:R-:W-:Y:S02]  /*02c0*/  ISETP.GE.U32.AND P1, PT, R9, 0x3, PT ;  /* 0x000000030900780c */ /* 0x000fe40003f26070 */
[----:B------:R-:W-:Y:S01]  /*02d0*/  ISETP.NE.AND P0, PT, R3, 0x3, PT ;  /* 0x000000030300780c */ /* 0x000fe20003f05270 */
[----:B------:R-:W-:-:S12]  /*02e0*/  IMAD.MOV.U32 R3, RZ, RZ, RZ ;  /* 0x000000ffff037224 */ /* 0x000fd800078e00ff */
[----:B------:R-:W-:Y:S05]  /*02f0*/  @!P0 BRA `(.L_x_3) ;  /* 0x0000000000508947 */ /* 0x000fea0003800000 */
[----:B------:R-:W0:Y:S01]  /*0300*/  LDCU.64 UR4, c[0x0][0x380] ;  /* 0x00007000ff0477ac */ /* 0x000e220008000a00 */
[C---:B------:R-:W-:Y:S01]  /*0310*/  SHF.L.U64.HI R7, R11.reuse, 0x2, R2 ;  /* 0x000000020b077819 */ /* 0x040fe20000010202 */
[----:B------:R-:W-:Y:S01]  /*0320*/  IMAD.SHL.U32 R6, R11, 0x4, RZ ;  /* 0x000000040b067824 */ /* 0x000fe200078e00ff */
[----:B------:R-:W-:Y:S01]  /*0330*/  MOV R19, R15 ;  /* 0x0000000f00137202 */ /* 0x000fe20000000f00 */
[----:B------:R-:W-:Y:S02]  /*0340*/  VIADD R3, R9, 0x1 ;  /* 0x0000000109037836 */ /* 0x000fe40000000000 */
[----:B------:R-:W-:-:S03]  /*0350*/  IMAD.WIDE.U32 R6, R15, 0x4, R6 ;  /* 0x000000040f067825 */ /* 0x000fc600078e0006 */
[----:B0-----:R-:W-:Y:S02]  /*0360*/  IADD3 R8, P0, PT, R6, UR4, RZ ;  /* 0x0000000406087c10 */ /* 0x001fe4000ff1e0ff */
[----:B------:R-:W-:Y:S01]  /*0370*/  LOP3.LUT R6, R3, 0x3, RZ, 0xc0, !PT ;  /* 0x0000000303067812 */ /* 0x000fe200078ec0ff */
[----:B------:R-:W-:Y:S01]  /*0380*/  IMAD.MOV.U32 R3, RZ, RZ, RZ ;  /* 0x000000ffff037224 */ /* 0x000fe200078e00ff */
[----:B------:R-:W-:-:S03]  /*0390*/  IADD3.X R7, PT, PT, R7, UR5, RZ, P0, !PT ;  /* 0x0000000507077c10 */ /* 0x000fc600087fe4ff */
[----:B------:R-:W-:-:S07]  /*03a0*/  IMAD.MOV R12, RZ, RZ, -R6 ;  /* 0x000000ffff0c7224 */ /* 0x000fce00078e0a06 */
.L_x_4:
[----:B------:R-:W-:-:S05]  /*03b0*/  IMAD.MOV.U32 R9, RZ, RZ, R7 ;  /* 0x000000ffff097224 */ /* 0x000fca00078e0007 */
[----:B------:R0:W2:Y:S01]  /*03c0*/  LDG.E.CONSTANT R14, desc[UR6][R8.64] ;  /* 0x00000006080e7981 */ /* 0x0000a2000c1e9900 */
[----:B------:R-:W-:Y:S02]  /*03d0*/  VIADD R12, R12, 0x1 ;  /* 0x000000010c0c7836 */ /* 0x000fe40000000000 */
[----:B------:R-:W-:-:S03]  /*03e0*/  IMAD.WIDE.U32 R6, R10, 0x4, R8 ;  /* 0x000000040a067825 */ /* 0x000fc600078e0008 */
[----:B------:R-:W-:Y:S01]  /*03f0*/  ISETP.NE.AND P0, PT, R12, RZ, PT ;  /* 0x000000ff0c00720c */ /* 0x000fe20003f05270 */
[----:B------:R-:W-:Y:S01]  /*0400*/  IMAD.IADD R19, R10, 0x1, R19 ;  /* 0x000000010a137824 */ /* 0x000fe200078e0213 */
[----:B0-----:R-:W-:Y:S01]  /*0410*/  MOV R8, R6 ;  /* 0x0000000600087202 */ /* 0x001fe20000000f00 */
[----:B--2---:R-:W-:-:S10]  /*0420*/  FFMA R3, R14, R14, R3 ;  /* 0x0000000e0e037223 */ /* 0x004fd40000000003 */
[----:B------:R-:W-:Y:S05]  /*0430*/  @P0 BRA `(.L_x_4) ;  /* 0xfffffffc00dc0947 */ /* 0x000fea000383ffff */
.L_x_3:
[----:B------:R-:W-:Y:S05]  /*0440*/  BSYNC.RECONVERGENT B1 ;  /* 0x0000000000017941 */ /* 0x000fea0003800200 */
.L_x_2:
[----:B------:R-:W-:Y:S05]  /*0450*/  @!P1 BRA `(.L_x_1) ;  /* 0x0000000000489947 */ /* 0x000fea0003800000 */
.L_x_5:
[----:B------:R-:W-:Y:S02]  /*0460*/  IMAD.IADD R9, R10, 0x1, R19 ;  /* 0x000000010a097824 */ /* 0x000fe400078e0213 */
[----:B------:R-:W-:-:S04]  /*0470*/  IMAD.WIDE.U32 R6, R19, 0x4, R4 ;  /* 0x0000000413067825 */ /* 0x000fc800078e0004 */
[C---:B------:R-:W-:Y:S02]  /*0480*/  IMAD.IADD R13, R9.reuse, 0x1, R10 ;  /* 0x00000001090d7824 */ /* 0x040fe400078e020a */
[--C-:B------:R-:W-:Y:S01]  /*0490*/  IMAD.WIDE.U32 R8, R9, 0x4, R4.reuse ;  /* 0x0000000409087825 */ /* 0x100fe200078e0004 */
[----:B------:R-:W2:Y:S02]  /*04a0*/  LDG.E.CONSTANT R6, desc[UR6][R6.64] ;  /* 0x0000000606067981 */ /* 0x000ea4000c1e9900 */
[C---:B------:R-:W-:Y:S01]  /*04b0*/  IADD3 R19, PT, PT, R13.reuse, R10, RZ ;  /* 0x0000000a0d137210 */ /* 0x040fe20007ffe0ff */
[--C-:B------:R-:W-:Y:S02]  /*04c0*/  IMAD.WIDE.U32 R12, R13, 0x4, R4.reuse ;  /* 0x000000040d0c7825 */ /* 0x100fe400078e0004 */
[----:B------:R-:W3:Y:S02]  /*04d0*/  LDG.E.CONSTANT R8, desc[UR6][R8.64] ;  /* 0x0000000608087981 */ /* 0x000ee4000c1e9900 */
[----:B------:R-:W-:-:S02]  /*04e0*/  IMAD.WIDE.U32 R16, R19, 0x4, R4 ;  /* 0x0000000413107825 */ /* 0x000fc400078e0004 */
[----:B------:R-:W4:Y:S04]  /*04f0*/  LDG.E.CONSTANT R12, desc[UR6][R12.64] ;  /* 0x000000060c0c7981 */ /* 0x000f28000c1e9900 */
[----:B------:R-:W5:Y:S01]  /*0500*/  LDG.E.CONSTANT R16, desc[UR6][R16.64] ;  /* 0x0000000610107981 */ /* 0x000f62000c1e9900 */
[----:B------:R-:W-:-:S05]  /*0510*/  IMAD.IADD R19, R19, 0x1, R10 ;  /* 0x0000000113137824 */ /* 0x000fca00078e020a */
[----:B------:R-:W-:Y:S01]  /*0520*/  ISETP.GE.AND P0, PT, R19, R0, PT ;  /* 0x000000001300720c */ /* 0x000fe20003f06270 */
[----:B--2---:R-:W-:-:S04]  /*0530*/  FFMA R3, R6, R6, R3 ;  /* 0x0000000606037223 */ /* 0x004fc80000000003 */
[----:B---3--:R-:W-:-:S04]  /*0540*/  FFMA R3, R8, R8, R3 ;  /* 0x0000000808037223 */ /* 0x008fc80000000003 */
[----:B----4-:R-:W-:-:S04]  /*0550*/  FFMA R3, R12, R12, R3 ;  /* 0x0000000c0c037223 */ /* 0x010fc80000000003 */
[----:B-----5:R-:W-:Y:S01]  /*0560*/  FFMA R3, R16, R16, R3 ;  /* 0x0000001010037223 */ /* 0x020fe20000000003 */
[----:B------:R-:W-:Y:S06]  /*0570*/  @!P0 BRA `(.L_x_5) ;  /* 0xfffffffc00b88947 */ /* 0x000fec000383ffff */
.L_x_1:
[----:B------:R-:W-:Y:S05]  /*0580*/  BSYNC.RECONVERGENT B0 ;  /* 0x0000000000007941 */ /* 0x000fea0003800200 */
.L_x_0:
[----:B------:R-:W0:Y:S01]  /*0590*/  S2UR UR5, SR_CgaCtaId ;  /* 0x00000000000579c3 */ /* 0x000e220000008800 */
[----:B------:R-:W-:Y:S01]  /*05a0*/  UMOV UR4, 0x400 ;  /* 0x0000040000047882 */ /* 0x000fe20000000000 */
[----:B------:R-:W-:Y:S01]  /*05b0*/  ISETP.GE.U32.AND P0, PT, R10, 0x200, PT ;  /* 0x000002000a00780c */ /* 0x000fe20003f06070 */
[----:B0-----:R-:W-:-:S06]  /*05c0*/  ULEA UR4, UR5, UR4, 0x18 ;  /* 0x0000000405047291 */ /* 0x001fcc000f8ec0ff */
[----:B------:R-:W-:-:S05]  /*05d0*/  LEA R0, R15, UR4, 0x2 ;  /* 0x000000040f007c11 */ /* 0x000fca000f8e10ff */
[----:B------:R0:W-:Y:S01]  /*05e0*/  STS [R0], R3 ;  /* 0x0000000300007388 */ /* 0x0001e20000000800 */
[----:B------:R-:W-:Y:S06]  /*05f0*/  BAR.SYNC.DEFER_BLOCKING 0x0 ;  /* 0x0000000000007b1d */ /* 0x000fec0000010000 */
[----:B------:R-:W-:Y:S05]  /*0600*/  @!P0 BRA `(.L_x_6) ;  /* 0x00000000001c8947 */ /* 0x000fea0003800000 */
[----:B------:R-:W-:-:S13]  /*0610*/  ISETP.GT.U32.AND P0, PT, R15, 0xff, PT ;  /* 0x000000ff0f00780c */ /* 0x000fda0003f04070 */
[----:B0-----:R-:W-:Y:S04]  /*0620*/  @!P0 LDS R3, [R0+0x400] ;  /* 0x0004000000038984 */ /* 0x001fe80000000800 */
[----:B------:R-:W0:Y:S02]  /*0630*/  @!P0 LDS R6, [R0] ;  /* 0x0000000000068984 */ /* 0x000e240000000800 */
[----:B0-----:R-:W-:-:S05]  /*0640*/  @!P0 FADD R3, R3, R6 ;  /* 0x0000000603038221 */ /* 0x001fca0000000000 */
[----:B------:R0:W-:Y:S01]  /*0650*/  @!P0 STS [R0], R3 ;  /* 0x0000000300008388 */ /* 0x0001e20000000800 */
[----:B------:R-:W-:Y:S06]  /*0660*/  BAR.SYNC.DEFER_BLOCKING 0x0 ;  /* 0x0000000000007b1d */ /* 0x000fec0000010000 */
[----:B------:R-:W-:Y:S05]  /*0670*/  BRA `(.L_x_7) ;  /* 0x0000000000087947 */ /* 0x000fea0003800000 */
.L_x_6:
[----:B------:R-:W-:-:S13]  /*0680*/  ISETP.GE.U32.AND P0, PT, R10, 0x100, PT ;  /* 0x000001000a00780c */ /* 0x000fda0003f06070 */
[----:B------:R-:W-:Y:S05]  /*0690*/  @!P0 BRA `(.L_x_8) ;  /* 0x00000000001c8947 */ /* 0x000fea0003800000 */
.L_x_7:
[----:B------:R-:W-:-:S13]  /*06a0*/  ISETP.GT.U32.AND P0, PT, R15, 0x7f, PT ;  /* 0x0000007f0f00780c */ /* 0x000fda0003f04070 */
[----:B0-----:R-:W-:Y:S04]  /*06b0*/  @!P0 LDS R3, [R0+0x200] ;  /* 0x0002000000038984 */ /* 0x001fe80000000800 */
[----:B------:R-:W0:Y:S02]  /*06c0*/  @!P0 LDS R6, [R0] ;  /* 0x0000000000068984 */ /* 0x000e240000000800 */
[----:B0-----:R-:W-:-:S05]  /*06d0*/  @!P0 FADD R3, R3, R6 ;  /* 0x0000000603038221 */ /* 0x001fca0000000000 */
[----:B------:R0:W-:Y:S01]  /*06e0*/  @!P0 STS [R0], R3 ;  /* 0x0000000300008388 */ /* 0x0001e20000000800 */
[----:B------:R-:W-:Y:S06]  /*06f0*/  BAR.SYNC.DEFER_BLOCKING 0x0 ;  /* 0x0000000000007b1d */ /* 0x000fec0000010000 */
[----:B------:R-:W-:Y:S05]  /*0700*/  BRA `(.L_x_9) ;  /* 0x0000000000087947 */ /* 0x000fea0003800000 */
.L_x_8:
[----:B------:R-:W-:-:S13]  /*0710*/  ISETP.GE.U32.AND P0, PT, R10, 0x80, PT ;  /* 0x000000800a00780c */ /* 0x000fda0003f06070 */
[----:B------:R-:W-:Y:S05]  /*0720*/  @!P0 BRA `(.L_x_10) ;  /* 0x0000000000188947 */ /* 0x000fea0003800000 */
.L_x_9:
[----:B------:R-:W-:-:S13]  /*0730*/  ISETP.GT.U32.AND P0, PT, R15, 0x3f, PT ;  /* 0x0000003f0f00780c */ /* 0x000fda0003f04070 */
[----:B0-----:R-:W-:Y:S04]  /*0740*/  @!P0 LDS R3, [R0+0x100] ;  /* 0x0001000000038984 */ /* 0x001fe80000000800 */
[----:B------:R-:W0:Y:S02]  /*0750*/  @!P0 LDS R6, [R0] ;  /* 0x0000000000068984 */ /* 0x000e240000000800 */
[----:B0-----:R-:W-:-:S05]  /*0760*/  @!P0 FADD R3, R3, R6 ;  /* 0x0000000603038221 */ /* 0x001fca0000000000 */
[----:B------:R1:W-:Y:S01]  /*0770*/  @!P0 STS [R0], R3 ;  /* 0x0000000300008388 */ /* 0x0003e20000000800 */
[----:B------:R-:W-:Y:S06]  /*0780*/  BAR.SYNC.DEFER_BLOCKING 0x0 ;  /* 0x0000000000007b1d */ /* 0x000fec0000010000 */
.L_x_10:
[----:B------:R-:W-:Y:S01]  /*0790*/  ISETP.GT.U32.AND P0, PT, R15, 0x1f, PT ;  /* 0x0000001f0f00780c */ /* 0x000fe20003f04070 */
[----:B------:R-:W-:Y:S01]  /*07a0*/  BSSY.RECONVERGENT B0, `(.L_x_11) ;  /* 0x0000039000007945 */ /* 0x000fe20003800200 */
[----:B01----:R-:W-:-:S11]  /*07b0*/  IMAD.MOV.U32 R3, RZ, RZ, RZ ;  /* 0x000000ffff037224 */ /* 0x003fd600078e00ff */
[----:B------:R-:W-:Y:S05]  /*07c0*/  @P0 BRA `(.L_x_12) ;  /* 0x0000000000d80947 */ /* 0x000fea0003800000 */
[----:B------:R-:W-:-:S13]  /*07d0*/  ISETP.GE.U32.AND P0, PT, R10, 0x40, PT ;  /* 0x000000400a00780c */ /* 0x000fda0003f06070 */
[----:B------:R-:W-:Y:S04]  /*07e0*/  @P0 LDS R6, [R0+0x80] ;  /* 0x0000800000060984 */ /* 0x000fe80000000800 */
[----:B------:R-:W0:Y:S02]  /*07f0*/  @P0 LDS R7, [R0] ;  /* 0x0000000000070984 */ /* 0x000e240000000800 */
[----:B0-----:R-:W-:-:S05]  /*0800*/  @P0 FADD R7, R6, R7 ;  /* 0x0000000706070221 */ /* 0x001fca0000000000 */
[----:B------:R0:W-:Y:S01]  /*0810*/  @P0 STS [R0], R7 ;  /* 0x0000000700000388 */ /* 0x0001e20000000800 */
[----:B------:R-:W-:Y:S05]  /*0820*/  @P0 BRA `(.L_x_13) ;  /* 0x0000000000080947 */ /* 0x000fea0003800000 */
[----:B------:R-:W-:-:S13]  /*0830*/  ISETP.GE.U32.AND P0, PT, R10, 0x20, PT ;  /* 0x000000200a00780c */ /* 0x000fda0003f06070 */
[----:B------:R-:W-:Y:S05]  /*0840*/  @!P0 BRA `(.L_x_14) ;  /* 0x0000000000148947 */ /* 0x000fea0003800000 */
.L_x_13:
[----:B------:R-:W-:Y:S04]  /*0850*/  LDS R6, [R0+0x40] ;  /* 0x0000400000067984 */ /* 0x000fe80000000800 */
[----:B0-----:R-:W0:Y:S02]  /*0860*/  LDS R7, [R0] ;  /* 0x0000000000077984 */ /* 0x001e240000000800 */
[----:B0-----:R-:W-:-:S05]  /*0870*/  FADD R7, R6, R7 ;  /* 0x0000000706077221 */ /* 0x001fca0000000000 */
[----:B------:R0:W-:Y:S01]  /*0880*/  STS [R0], R7 ;  /* 0x0000000700007388 */ /* 0x0001e20000000800 */
[----:B------:R-:W-:Y:S05]  /*0890*/  BRA `(.L_x_15) ;  /* 0x0000000000087947 */ /* 0x000fea0003800000 */
.L_x_14:
[----:B------:R-:W-:-:S13]  /*08a0*/  ISETP.GE.U32.AND P0, PT, R10, 0x10, PT ;  /* 0x000000100a00780c */ /* 0x000fda0003f06070 */
[----:B------:R-:W-:Y:S05]  /*08b0*/  @!P0 BRA `(.L_x_16) ;  /* 0x0000000000148947 */ /* 0x000fea0003800000 */
.L_x_15:
[----:B------:R-:W-:Y:S04]  /*08c0*/  LDS R6, [R0+0x20] ;  /* 0x0000200000067984 */ /* 0x000fe80000000800 */
[----:B0-----:R-:W0:Y:S02]  /*08d0*/  LDS R7, [R0] ;  /* 0x0000000000077984 */ /* 0x001e240000000800 */
[----:B0-----:R-:W-:-:S05]  /*08e0*/  FADD R7, R6, R7 ;  /* 0x0000000706077221 */ /* 0x001fca0000000000 */
[----:B------:R0:W-:Y:S01]  /*08f0*/  STS [R0], R7 ;  /* 0x0000000700007388 */ /* 0x0001e20000000800 */
[----:B------:R-:W-:Y:S05]  /*0900*/  BRA `(.L_x_17) ;  /* 0x0000000000087947 */ /* 0x000fea0003800000 */
.L_x_16:
[----:B------:R-:W-:-:S13]  /*0910*/  ISETP.GE.U32.AND P0, PT, R10, 0x8, PT ;  /* 0x000000080a00780c */ /* 0x000fda0003f06070 */
[----:B------:R-:W-:Y:S05]  /*0920*/  @!P0 BRA `(.L_x_18) ;  /* 0x0000000000148947 */ /* 0x000fea0003800000 */
.L_x_17:
[----:B------:R-:W-:Y:S04]  /*0930*/  LDS R6, [R0+0x10] ;  /* 0x0000100000067984 */ /* 0x000fe80000000800 */
[----:B0-----:R-:W0:Y:S02]  /*0940*/  LDS R7, [R0] ;  /* 0x0000000000077984 */ /* 0x001e240000000800 */
[----:B0-----:R-:W-:-:S05]  /*0950*/  FADD R7, R6, R7 ;  /* 0x0000000706077221 */ /* 0x001fca0000000000 */
[----:B------:R0:W-:Y:S01]  /*0960*/  STS [R0], R7 ;  /* 0x0000000700007388 */ /* 0x0001e20000000800 */
[----:B------:R-:W-:Y:S05]  /*0970*/  BRA `(.L_x_19) ;  /* 0x0000000000087947 */ /* 0x000fea0003800000 */
.L_x_18:
[----:B------:R-:W-:-:S13]  /*0980*/  ISETP.GE.U32.AND P0, PT, R10, 0x4, PT ;  /* 0x000000040a00780c */ /* 0x000fda0003f06070 */
[----:B------:R-:W-:Y:S05]  /*0990*/  @!P0 BRA `(.L_x_20) ;  /* 0x0000000000148947 */ /* 0x000fea0003800000 */
.L_x_19:
[----:B------:R-:W-:Y:S04]  /*09a0*/  LDS R6, [R0+0x8] ;  /* 0x0000080000067984 */ /* 0x000fe80000000800 */
[----:B0-----:R-:W0:Y:S02]  /*09b0*/  LDS R7, [R0] ;  /* 0x0000000000077984 */ /* 0x001e240000000800 */
[----:B0-----:R-:W-:-:S05]  /*09c0*/  FADD R7, R6, R7 ;  /* 0x0000000706077221 */ /* 0x001fca0000000000 */
[----:B------:R0:W-:Y:S01]  /*09d0*/  STS [R0], R7 ;  /* 0x0000000700007388 */ /* 0x0001e20000000800 */
[----:B------:R-:W-:Y:S05]  /*09e0*/  BRA `(.L_x_21) ;  /* 0x0000000000087947 */ /* 0x000fea0003800000 */
.L_x_20:
[----:B------:R-:W-:-:S13]  /*09f0*/  ISETP.GE.U32.AND P0, PT, R10, 0x2, PT ;  /* 0x000000020a00780c */ /* 0x000fda0003f06070 */
[----:B------:R-:W-:Y:S05]  /*0a00*/  @!P0 BRA `(.L_x_22) ;  /* 0x0000000000108947 */ /* 0x000fea0003800000 */
.L_x_21:
[----:B------:R-:W-:Y:S04]  /*0a10*/  LDS R6, [R0+0x4] ;  /* 0x0000040000067984 */ /* 0x000fe80000000800 */
[----:B0-----:R-:W0:Y:S02]  /*0a20*/  LDS R7, [R0] ;  /* 0x0000000000077984 */ /* 0x001e240000000800 */
[----:B0-----:R-:W-:-:S05]  /*0a30*/  FADD R7, R6, R7 ;  /* 0x0000000706077221 */ /* 0x001fca0000000000 */
[----:B------:R1:W-:Y:S02]  /*0a40*/  STS [R0], R7 ;  /* 0x0000000700007388 */ /* 0x0003e40000000800 */
.L_x_22:
[----:B------:R-:W-:-:S13]  /*0a50*/  ISETP.NE.AND P0, PT, R15, RZ, PT ;  /* 0x000000ff0f00720c */ /* 0x000fda0003f05270 */
[----:B------:R-:W-:Y:S05]  /*0a60*/  @P0 BRA `(.L_x_12) ;  /* 0x0000000000300947 */ /* 0x000fea0003800000 */
[----:B01----:R-:W0:Y:S02]  /*0a70*/  LDS R0, [UR4] ;  /* 0x00000004ff007984 */ /* 0x003e240008000800 */
[----:B0-----:R-:W-:Y:S01]  /*0a80*/  VIADD R6, R0, 0xf3000000 ;  /* 0xf300000000067836 */ /* 0x001fe20000000000 */
[----:B------:R0:W1:Y:S04]  /*0a90*/  MUFU.RSQ R3, R0 ;  /* 0x0000000000037308 */ /* 0x0000680000001400 */
[----:B------:R-:W-:-:S13]  /*0aa0*/  ISETP.GT.U32.AND P0, PT, R6, 0x727fffff, PT ;  /* 0x727fffff0600780c */ /* 0x000fda0003f04070 */
[----:B01----:R-:W-:Y:S05]  /*0ab0*/  @!P0 BRA `(.L_x_23) ;  /* 0x00000000000c8947 */ /* 0x003fea0003800000 */
[----:B------:R-:W-:-:S07]  /*0ac0*/  MOV R8, 0xae0 ;  /* 0x00000ae000087802 */ /* 0x000fce0000000f00 */
[----:B------:R-:W-:Y:S05]  /*0ad0*/  CALL.REL.NOINC `($__internal_0_$__cuda_sm20_sqrt_rn_f32_slowpath) ;  /* 0x0000000800d87944 */ /* 0x000fea0003c00000 */
[----:B------:R-:W-:Y:S05]  /*0ae0*/  BRA `(.L_x_12) ;  /* 0x0000000000107947 */ /* 0x000fea0003800000 */
.L_x_23:
[----:B------:R-:W-:Y:S01]  /*0af0*/  FMUL.FTZ R7, R0, R3 ;  /* 0x0000000300077220 */ /* 0x000fe20000410000 */
[----:B------:R-:W-:-:S03]  /*0b00*/  FMUL.FTZ R3, R3, 0.5 ;  /* 0x3f00000003037820 */ /* 0x000fc60000410000 */
[----:B------:R-:W-:-:S04]  /*0b10*/  FFMA R0, -R7, R7, R0 ;  /* 0x0000000707007223 */ /* 0x000fc80000000100 */
[----:B------:R-:W-:-:S07]  /*0b20*/  FFMA R3, R0, R3, R7 ;  /* 0x0000000300037223 */ /* 0x000fce0000000007 */
.L_x_12:
[----:B------:R-:W-:Y:S05]  /*0b30*/  BSYNC.RECONVERGENT B0 ;  /* 0x0000000000007941 */ /* 0x000fea0003800200 */
.L_x_11:
[----:B------:R-:W2:Y:S01]  /*0b40*/  LDCU UR5, c[0x0][0x394] ;  /* 0x00007280ff0577ac */ /* 0x000ea20008000800 */
[----:B------:R-:W3:Y:S01]  /*0b50*/  SHFL.IDX PT, R3, R3, RZ, 0x1f ;  /* 0x00001fff03037589 */ /* 0x000ee200000e0000 */
[----:B--2---:R-:W-:-:S13]  /*0b60*/  ISETP.GE.AND P0, PT, R15, UR5, PT ;  /* 0x000000050f007c0c */ /* 0x004fda000bf06270 */
[----:B---3--:R-:W-:Y:S05]  /*0b70*/  @P0 EXIT ;  /* 0x000000000000094d */ /* 0x008fea0003800000 */
[----:B------:R-:W2:Y:S01]  /*0b80*/  I2F.U32.RP R8, R10 ;  /* 0x0000000a00087306 */ /* 0x000ea20000209000 */
[----:B01----:R-:W-:Y:S01]  /*0b90*/  IMAD.IADD R0, R15, 0x1, R10 ;  /* 0x000000010f007824 */ /* 0x003fe200078e020a */
[----:B------:R-:W-:Y:S01]  /*0ba0*/  ISETP.NE.U32.AND P2, PT, R10, RZ, PT ;  /* 0x000000ff0a00720c */ /* 0x000fe20003f45070 */
[----:B------:R-:W-:Y:S03]  /*0bb0*/  BSSY.RECONVERGENT B0, `(.L_x_24) ;  /* 0x000003d000007945 */ /* 0x000fe60003800200 */
[C---:B------:R-:W-:Y:S02]  /*0bc0*/  ISETP.GE.U32.AND P0, PT, R0.reuse, UR5, PT ;  /* 0x0000000500007c0c */ /* 0x040fe4000bf06070 */
[----:B------:R-:W-:Y:S02]  /*0bd0*/  VIMNMX.U32 R9, PT, PT, R0, UR5, !PT ;  /* 0x0000000500097c48 */ /* 0x000fe4000ffe0000 */
[----:B------:R-:W-:-:S04]  /*0be0*/  SEL R14, RZ, 0x1, P0 ;  /* 0x00000001ff0e7807 */ /* 0x000fc80000000000 */
[----:B------:R-:W-:Y:S01]  /*0bf0*/  IADD3 R9, PT, PT, R9, -R0, -R14 ;  /* 0x8000000009097210 */ /* 0x000fe20007ffe80e */
[----:B--2---:R-:W0:Y:S02]  /*0c00*/  MUFU.RCP R8, R8 ;  /* 0x0000000800087308 */ /* 0x004e240000001000 */
[----:B0-----:R-:W-:-:S06]  /*0c10*/  IADD3 R6, PT, PT, R8, 0xffffffe, RZ ;  /* 0x0ffffffe08067810 */ /* 0x001fcc0007ffe0ff */
[----:B------:R0:W1:Y:S02]  /*0c20*/  F2I.FTZ.U32.TRUNC.NTZ R7, R6 ;  /* 0x0000000600077305 */ /* 0x000064000021f000 */
[----:B0-----:R-:W-:Y:S02]  /*0c30*/  IMAD.MOV.U32 R6, RZ, RZ, RZ ;  /* 0x000000ffff067224 */ /* 0x001fe400078e00ff */
[----:B-1----:R-:W-:-:S04]  /*0c40*/  IMAD.MOV R13, RZ, RZ, -R7 ;  /* 0x000000ffff0d7224 */ /* 0x002fc800078e0a07 */
[----:B------:R-:W-:-:S04]  /*0c50*/  IMAD R13, R13, R10, RZ ;  /* 0x0000000a0d0d7224 */ /* 0x000fc800078e02ff */
[----:B------:R-:W-:-:S06]  /*0c60*/  IMAD.HI.U32 R8, R7, R13, R6 ;  /* 0x0000000d07087227 */ /* 0x000fcc00078e0006 */
[----:B------:R-:W-:-:S05]  /*0c70*/  IMAD.HI.U32 R7, R8, R9, RZ ;  /* 0x0000000908077227 */ /* 0x000fca00078e00ff */
[----:B------:R-:W-:-:S05]  /*0c80*/  IADD3 R0, PT, PT, -R7, RZ, RZ ;  /* 0x000000ff07007210 */ /* 0x000fca0007ffe1ff */
[----:B------:R-:W-:-:S05]  /*0c90*/  IMAD R9, R10, R0, R9 ;  /* 0x000000000a097224 */ /* 0x000fca00078e0209 */
[----:B------:R-:W-:-:S13]  /*0ca0*/  ISETP.GE.U32.AND P0, PT, R9, R10, PT ;  /* 0x0000000a0900720c */ /* 0x000fda0003f06070 */
[----:B------:R-:W-:Y:S02]  /*0cb0*/  @P0 IMAD.IADD R9, R9, 0x1, -R10 ;  /* 0x0000000109090824 */ /* 0x000fe400078e0a0a */
[----:B------:R-:W-:-:S03]  /*0cc0*/  @P0 VIADD R7, R7, 0x1 ;  /* 0x0000000107070836 */ /* 0x000fc60000000000 */
[----:B------:R-:W-:-:S13]  /*0cd0*/  ISETP.GE.U32.AND P1, PT, R9, R10, PT ;  /* 0x0000000a0900720c */ /* 0x000fda0003f26070 */
[----:B------:R-:W-:Y:S01]  /*0ce0*/  @P1 VIADD R7, R7, 0x1 ;  /* 0x0000000107071836 */ /* 0x000fe20000000000 */
[----:B------:R-:W-:-:S04]  /*0cf0*/  @!P2 LOP3.LUT R7, RZ, R10, RZ, 0x33, !PT ;  /* 0x0000000aff07a212 */ /* 0x000fc800078e33ff */
[----:B------:R-:W-:-:S04]  /*0d00*/  IADD3 R14, PT, PT, R14, R7, RZ ;  /* 0x000000070e0e7210 */ /* 0x000fc80007ffe0ff */
[----:B------:R-:W-:-:S04]  /*0d10*/  LOP3.LUT R0, R14, 0x3, RZ, 0xc0, !PT ;  /* 0x000000030e007812 */ /* 0x000fc800078ec0ff */
[----:B------:R-:W-:-:S13]  /*0d20*/  ISETP.NE.AND P0, PT, R0, 0x3, PT ;  /* 0x000000030000780c */ /* 0x000fda0003f05270 */
[----:B------:R-:W-:Y:S05]  /*0d30*/  @!P0 BRA `(.L_x_25) ;  /* 0x0000000000908947 */ /* 0x000fea0003800000 */
[----:B------:R-:W0:Y:S01]  /*0d40*/  LDC.64 R6, c[0x0][0x388] ;  /* 0x0000e200ff067b82 */ /* 0x000e220000000a00 */
[----:B------:R-:W-:Y:S01]  /*0d50*/  VIADD R0, R14, 0x1 ;  /* 0x000000010e007836 */ /* 0x000fe20000000000 */
[C---:B------:R-:W-:Y:S01]  /*0d60*/  SHF.L.U64.HI R17, R11.reuse, 0x2, R2 ;  /* 0x000000020b117819 */ /* 0x040fe20000010202 */
[----:B------:R-:W-:-:S03]  /*0d70*/  IMAD.SHL.U32 R16, R11, 0x4, RZ ;  /* 0x000000040b107824 */ /* 0x000fc600078e00ff */
[----:B------:R-:W-:Y:S02]  /*0d80*/  LOP3.LUT R0, R0, 0x3, RZ, 0xc0, !PT ;  /* 0x0000000300007812 */ /* 0x000fe400078ec0ff */
[----:B------:R-:W1:Y:S03]  /*0d90*/  LDC.64 R8, c[0x0][0x380] ;  /* 0x0000e000ff087b82 */ /* 0x000e660000000a00 */
[----:B------:R-:W-:Y:S02]  /*0da0*/  IMAD.MOV R18, RZ, RZ, -R0 ;  /* 0x000000ffff127224 */ /* 0x000fe400078e0a00 */
[----:B0-----:R-:W-:-:S04]  /*0db0*/  IMAD.WIDE.U32 R6, R15, 0x4, R6 ;  /* 0x000000040f067825 */ /* 0x001fc800078e0006 */
[----:B-1----:R-:W-:-:S04]  /*0dc0*/  IMAD.WIDE.U32 R8, R15, 0x4, R8 ;  /* 0x000000040f087825 */ /* 0x002fc800078e0008 */
[----:B------:R-:W-:-:S07]  /*0dd0*/  IMAD R15, R0, R10, R15 ;  /* 0x0000000a000f7224 */ /* 0x000fce00078e020f */
.L_x_28:
[----:B------:R-:W-:Y:S01]  /*0de0*/  FSETP.GT.AND P0, PT, R3, 9.9999999392252902908e-09, PT ;  /* 0x322bcc770300780b */ /* 0x000fe20003f04000 */
[----:B0-----:R-:W-:Y:S01]  /*0df0*/  IMAD.MOV.U32 R19, RZ, RZ, RZ ;  /* 0x000000ffff137224 */ /* 0x001fe200078e00ff */
[----:B------:R-:W-:-:S04]  /*0e00*/  IADD3 R18, PT, PT, R18, 0x1, RZ ;  /* 0x0000000112127810 */ /* 0x000fc80007ffe0ff */
[----:B------:R-:W-:-:S07]  /*0e10*/  ISETP.NE.AND P2, PT, R18, RZ, PT ;  /* 0x000000ff1200720c */ /* 0x000fce0003f45270 */
[----:B------:R-:W-:Y:S06]  /*0e20*/  @!P0 BRA `(.L_x_26) ;  /* 0x0000000000408947 */ /* 0x000fec0003800000 */
[----:B------:R-:W-:-:S05]  /*0e30*/  IADD3 R12, P0, PT, R8, R16, RZ ;  /* 0x00000010080c7210 */ /* 0x000fca0007f1e0ff */
[----:B------:R-:W-:-:S05]  /*0e40*/  IMAD.X R13, R9, 0x1, R17, P0 ;  /* 0x00000001090d7824 */ /* 0x000fca00000e0611 */
[----:B------:R-:W2:Y:S01]  /*0e50*/  LDG.E.CONSTANT R0, desc[UR6][R12.64] ;  /* 0x000000060c007981 */ /* 0x000ea2000c1e9900 */
[----:B------:R-:W0:Y:S01]  /*0e60*/  MUFU.RCP R20, R3 ;  /* 0x0000000300147308 */ /* 0x000e220000001000 */
[----:B------:R-:W-:Y:S01]  /*0e70*/  BSSY.RECONVERGENT B1, `(.L_x_26) ;  /* 0x000000b000017945 */ /* 0x000fe20003800200 */
[----:B0-----:R-:W-:-:S04]  /*0e80*/  FFMA R19, -R3, R20, 1 ;  /* 0x3f80000003137423 */ /* 0x001fc80000000114 */
[----:B------:R-:W-:Y:S02]  /*0e90*/  FFMA R19, R20, R19, R20 ;  /* 0x0000001314137223 */ /* 0x000fe40000000014 */
[----:B--2---:R-:W0:Y:S02]  /*0ea0*/  FCHK P0, R0, R3 ;  /* 0x0000000300007302 */ /* 0x004e240000000000 */
[----:B------:R-:W-:-:S04]  /*0eb0*/  FFMA R20, R0, R19, RZ ;  /* 0x0000001300147223 */ /* 0x000fc800000000ff */
[----:B------:R-:W-:-:S04]  /*0ec0*/  FFMA R21, -R3, R20, R0 ;  /* 0x0000001403157223 */ /* 0x000fc80000000100 */
[----:B------:R-:W-:Y:S01]  /*0ed0*/  FFMA R19, R19, R21, R20 ;  /* 0x0000001513137223 */ /* 0x000fe20000000014 */
[----:B0-----:R-:W-:Y:S06]  /*0ee0*/  @!P0 BRA `(.L_x_27) ;  /* 0x00000000000c8947 */ /* 0x001fec0003800000 */
[----:B------:R-:W-:-:S07]  /*0ef0*/  MOV R12, 0xf10 ;  /* 0x00000f10000c7802 */ /* 0x000fce0000000f00 */
[----:B------:R-:W-:Y:S05]  /*0f00*/  CALL.REL.NOINC `($__internal_1_$__cuda_sm3x_div_rn_noftz_f32_slowpath) ;  /* 0x0000000800287944 */ /* 0x000fea0003c00000 */
[----:B------:R-:W-:-:S07]  /*0f10*/  MOV R19, R0 ;  /* 0x0000000000137202 */ /* 0x000fce0000000f00 */
.L_x_27:
[----:B------:R-:W-:Y:S05]  /*0f20*/  BSYNC.RECONVERGENT B1 ;  /* 0x0000000000017941 */ /* 0x000fea0003800200 */
.L_x_26:
[----:B------:R-:W-:-:S05]  /*0f30*/  IADD3 R12, P0, PT, R6, R16, RZ ;  /* 0x00000010060c7210 */ /* 0x000fca0007f1e0ff */
[--C-:B------:R-:W-:Y:S02]  /*0f40*/  IMAD.X R13, R7, 0x1, R17.reuse, P0 ;  /* 0x00000001070d7824 */ /* 0x100fe400000e0611 */
[----:B------:R-:W-:-:S03]  /*0f50*/  IMAD.WIDE.U32 R16, R10, 0x4, R16 ;  /* 0x000000040a107825 */ /* 0x000fc600078e0010 */
[----:B------:R0:W-:Y:S01]  /*0f60*/  STG.E desc[UR6][R12.64], R19 ;  /* 0x000000130c007986 */ /* 0x0001e2000c101906 */
[----:B------:R-:W-:Y:S05]  /*0f70*/  @P2 BRA `(.L_x_28) ;  /* 0xfffffffc00982947 */ /* 0x000fea000383ffff */
.L_x_25:
[----:B------:R-:W-:Y:S05]  /*0f80*/  BSYNC.RECONVERGENT B0 ;  /* 0x0000000000007941 */ /* 0x000fea0003800200 */
.L_x_24:
[----:B------:R-:W-:Y:S01]  /*0f90*/  ISETP.GE.U32.AND P0, PT, R14, 0x3, PT ;  /* 0x000000030e00780c */ /* 0x000fe20003f06070 */
[----:B------:R-:W1:Y:S01]  /*0fa0*/  LDCU UR8, c[0x0][0x394] ;  /* 0x00007280ff0877ac */ /* 0x000e620008000800 */
[----:B------:R-:W2:Y:S11]  /*0fb0*/  LDCU.64 UR4, c[0x0][0x388] ;  /* 0x00007100ff0477ac */ /* 0x000eb60008000a00 */
[----:B-12---:R-:W-:Y:S05]  /*0fc0*/  @!P0 EXIT ;  /* 0x000000000000894d */ /* 0x006fea0003800000 */
.L_x_37:
[----:B------:R-:W-:Y:S01]  /*0fd0*/  FSETP.GT.AND P0, PT, R3, 9.9999999392252902908e-09, PT ;  /* 0x322bcc770300780b */ /* 0x000fe20003f04000 */
[----:B------:R-:W-:-:S12]  /*0fe0*/  IMAD.MOV.U32 R9, RZ, RZ, RZ ;  /* 0x000000ffff097224 */ /* 0x000fd800078e00ff */
[----:B-1----:R-:W-:Y:S05]  /*0ff0*/  @!P0 BRA `(.L_x_29) ;  /* 0x0000000000408947 */ /* 0x002fea0003800000 */
[----:B------:R-:W-:-:S06]  /*1000*/  IMAD.WIDE.U32 R6, R15, 0x4, R4 ;  /* 0x000000040f067825 */ /* 0x000fcc00078e0004 */
[----:B------:R-:W2:Y:S01]  /*1010*/  LDG.E.CONSTANT R6, desc[UR6][R6.64] ;  /* 0x0000000606067981 */ /* 0x000ea2000c1e9900 */
[----:B------:R-:W1:Y:S01]  /*1020*/  MUFU.RCP R0, R3 ;  /* 0x0000000300007308 */ /* 0x000e620000001000 */
[----:B------:R-:W-:Y:S01]  /*1030*/  BSSY.RECONVERGENT B0, `(.L_x_29) ;  /* 0x000000c000007945 */ /* 0x000fe20003800200 */
[----:B-1----:R-:W-:-:S04]  /*1040*/  FFMA R9, -R3, R0, 1 ;  /* 0x3f80000003097423 */ /* 0x002fc80000000100 */
[----:B------:R-:W-:Y:S02]  /*1050*/  FFMA R0, R0, R9, R0 ;  /* 0x0000000900007223 */ /* 0x000fe40000000000 */
[----:B--2---:R-:W1:Y:S02]  /*1060*/  FCHK P0, R6, R3 ;  /* 0x0000000306007302 */ /* 0x004e640000000000 */
[----:B------:R-:W-:-:S04]  /*1070*/  FFMA R8, R0, R6, RZ ;  /* 0x0000000600087223 */ /* 0x000fc800000000ff */
[----:B------:R-:W-:-:S04]  /*1080*/  FFMA R9, -R3, R8, R6 ;  /* 0x0000000803097223 */ /* 0x000fc80000000106 */
[----:B------:R-:W-:Y:S01]  /*1090*/  FFMA R9, R0, R9, R8 ;  /* 0x0000000900097223 */ /* 0x000fe20000000008 */
[----:B-1----:R-:W-:Y:S06]  /*10a0*/  @!P0 BRA `(.L_x_30) ;  /* 0x0000000000108947 */ /* 0x002fec0003800000 */
[----:B------:R-:W-:Y:S02]  /*10b0*/  MOV R0, R6 ;  /* 0x0000000600007202 */ /* 0x000fe40000000f00 */
[----:B0-----:R-:W-:-:S07]  /*10c0*/  MOV R12, 0x10e0 ;  /* 0x000010e0000c7802 */ /* 0x001fce0000000f00 */
[----:B------:R-:W-:Y:S05]  /*10d0*/  CALL.REL.NOINC `($__internal_1_$__cuda_sm3x_div_rn_noftz_f32_slowpath) ;  /* 0x0000000400b47944 */ /* 0x000fea0003c00000 */
[----:B------:R-:W-:-:S07]  /*10e0*/  IMAD.MOV.U32 R9, RZ, RZ, R0 ;  /* 0x000000ffff097224 */ /* 0x000fce00078e0000 */
.L_x_30:
[----:B------:R-:W-:Y:S05]  /*10f0*/  BSYNC.RECONVERGENT B0 ;  /* 0x0000000000007941 */ /* 0x000fea0003800200 */
.L_x_29:
[-C--:B------:R-:W-:Y:S01]  /*1100*/  IADD3 R0, P0, PT, R11, R15.reuse, RZ ;  /* 0x0000000f0b007210 */ /* 0x080fe20007f1e0ff */
[----:B0-----:R-:W-:Y:S01]  /*1110*/  IMAD.MOV.U32 R13, RZ, RZ, RZ ;  /* 0x000000ffff0d7224 */ /* 0x001fe200078e00ff */
[----:B------:R-:W-:-:S03]  /*1120*/  IADD3 R15, PT, PT, R10, R15, RZ ;  /* 0x0000000f0a0f7210 */ /* 0x000fc60007ffe0ff */
[----:B------:R-:W-:Y:S01]  /*1130*/  IMAD.X R7, RZ, RZ, R2, P0 ;  /* 0x000000ffff077224 */ /* 0x000fe200000e0602 */
[----:B------:R-:W-:-:S04]  /*1140*/  LEA R6, P0, R0, UR4, 0x2 ;  /* 0x0000000400067c11 */ /* 0x000fc8000f8010ff */
[----:B------:R-:W-:Y:S02]  /*1150*/  LEA.HI.X R7, R0, UR5, R7, 0x2, P0 ;  /* 0x0000000500077c11 */ /* 0x000fe400080f1407 */
[----:B------:R-:W-:-:S03]  /*1160*/  FSETP.GT.AND P0, PT, R3, 9.9999999392252902908e-09, PT ;  /* 0x322bcc770300780b */ /* 0x000fc60003f04000 */
[----:B------:R0:W-:Y:S10]  /*1170*/  STG.E desc[UR6][R6.64], R9 ;  /* 0x0000000906007986 */ /* 0x0001f4000c101906 */
[----:B------:R-:W-:Y:S05]  /*1180*/  @!P0 BRA `(.L_x_31) ;  /* 0x0000000000408947 */ /* 0x000fea0003800000 */
[----:B0-----:R-:W-:-:S06]  /*1190*/  IMAD.WIDE.U32 R6, R15, 0x4, R4 ;  /* 0x000000040f067825 */ /* 0x001fcc00078e0004 */
        /* <DEDUP_REMOVED lines=10> */
[----:B------:R-:W-:Y:S01]  /*1240*/  IMAD.MOV.U32 R0, RZ, RZ, R6 ;  /* 0x000000ffff007224 */ /* 0x000fe200078e0006 */
[----:B------:R-:W-:-:S07]  /*1250*/  MOV R12, 0x1270 ;  /* 0x00001270000c7802 */ /* 0x000fce0000000f00 */
[----:B------:R-:W-:Y:S05]  /*1260*/  CALL.REL.NOINC `($__internal_1_$__cuda_sm3x_div_rn_noftz_f32_slowpath) ;  /* 0x0000000400507944 */ /* 0x000fea0003c00000 */
[----:B------:R-:W-:-:S07]  /*1270*/  MOV R13, R0 ;  /* 0x00000000000d7202 */ /* 0x000fce0000000f00 */
.L_x_32:
[----:B------:R-:W-:Y:S05]  /*1280*/  BSYNC.RECONVERGENT B0 ;  /* 0x0000000000007941 */ /* 0x000fea0003800200 */
.L_x_31:
[----:B------:R-:W-:Y:S01]  /*1290*/  IADD3 R0, P0, PT, R11, R15, RZ ;  /* 0x0000000f0b007210 */ /* 0x000fe20007f1e0ff */
[----:B0-----:R-:W-:Y:S02]  /*12a0*/  HFMA2 R9, -RZ, RZ, 0, 0 ;  /* 0x00000000ff097431 */ /* 0x001fe400000001ff */
[----:B------:R-:W-:Y:S02]  /*12b0*/  IMAD.IADD R15, R15, 0x1, R10 ;  /* 0x000000010f0f7824 */ /* 0x000fe400078e020a */
        /* <DEDUP_REMOVED lines=20> */
[----:B------:R-:W-:-:S07]  /*1400*/  IMAD.MOV.U32 R9, RZ, RZ, R0 ;  /* 0x000000ffff097224 */ /* 0x000fce00078e0000 */
.L_x_34:
[----:B------:R-:W-:Y:S05]  /*1410*/  BSYNC.RECONVERGENT B0 ;  /* 0x0000000000007941 */ /* 0x000fea0003800200 */
.L_x_33:
[----:B------:R-:W-:Y:S01]  /*1420*/  IADD3 R0, P0, PT, R11, R15, RZ ;  /* 0x0000000f0b007210 */ /* 0x000fe20007f1e0ff */
[----:B------:R-:W-:Y:S02]  /*1430*/  IMAD.IADD R15, R15, 0x1, R10 ;  /* 0x000000010f0f7824 */ /* 0x000fe400078e020a */
[----:B0-----:R-:W-:Y:S01]  /*1440*/  IMAD.MOV.U32 R13, RZ, RZ, RZ ;  /* 0x000000ffff0d7224 */ /* 0x001fe200078e00ff */
[----:B------:R-:W-:Y:S02]  /*1450*/  IADD3.X R7, PT, PT, RZ, R2, RZ, P0, !PT ;  /* 0x00000002ff077210 */ /* 0x000fe400007fe4ff */
        /* <DEDUP_REMOVED lines=16> */
[----:B------:R-:W-:Y:S02]  /*1560*/  MOV R0, R6 ;  /* 0x0000000600007202 */ /* 0x000fe40000000f00 */
[----:B------:R-:W-:-:S07]  /*1570*/  MOV R12, 0x1590 ;  /* 0x00001590000c7802 */ /* 0x000fce0000000f00 */
[----:B------:R-:W-:Y:S05]  /*1580*/  CALL.REL.NOINC `($__internal_1_$__cuda_sm3x_div_rn_noftz_f32_slowpath) ;  /* 0x0000000000887944 */ /* 0x000fea0003c00000 */
[----:B------:R-:W-:-:S07]  /*1590*/  IMAD.MOV.U32 R13, RZ, RZ, R0 ;  /* 0x000000ffff0d7224 */ /* 0x000fce00078e0000 */
.L_x_36:
[----:B------:R-:W-:Y:S05]  /*15a0*/  BSYNC.RECONVERGENT B0 ;  /* 0x0000000000007941 */ /* 0x000fea0003800200 */
.L_x_35:
[----:B------:R-:W-:Y:S02]  /*15b0*/  IADD3 R0, P0, PT, R11, R15, RZ ;  /* 0x0000000f0b007210 */ /* 0x000fe40007f1e0ff */
[----:B------:R-:W-:-:S03]  /*15c0*/  IADD3 R15, PT, PT, R15, R10, RZ ;  /* 0x0000000a0f0f7210 */ /* 0x000fc60007ffe0ff */
[----:B0-----:R-:W-:Y:S01]  /*15d0*/  IMAD.X R7, RZ, RZ, R2, P0 ;  /* 0x000000ffff077224 */ /* 0x001fe200000e0602 */
[----:B------:R-:W-:-:S04]  /*15e0*/  LEA R6, P0, R0, UR4, 0x2 ;  /* 0x0000000400067c11 */ /* 0x000fc8000f8010ff */
[----:B------:R-:W-:Y:S02]  /*15f0*/  LEA.HI.X R7, R0, UR5, R7, 0x2, P0 ;  /* 0x0000000500077c11 */ /* 0x000fe400080f1407 */
[----:B------:R-:W-:-:S03]  /*1600*/  ISETP.GE.AND P0, PT, R15, UR8, PT ;  /* 0x000000080f007c0c */ /* 0x000fc6000bf06270 */
[----:B------:R1:W-:Y:S10]  /*1610*/  STG.E desc[UR6][R6.64], R13 ;  /* 0x0000000d06007986 */ /* 0x0003f4000c101906 */
[----:B------:R-:W-:Y:S05]  /*1620*/  @!P0 BRA `(.L_x_37) ;  /* 0xfffffff800688947 */ /* 0x000fea000383ffff */
[----:B------:R-:W-:Y:S05]  /*1630*/  EXIT ;  /* 0x000000000000794d */ /* 0x000fea0003800000 */
        .weak           $__internal_0_$__cuda_sm20_sqrt_rn_f32_slowpath
        .type           $__internal_0_$__cuda_sm20_sqrt_rn_f32_slowpath,@function
        .size           $__internal_0_$__cuda_sm20_sqrt_rn_f32_slowpath,($__internal_1_$__cuda_sm3x_div_rn_noftz_f32_slowpath - $__internal_0_$__cuda_sm20_sqrt_rn_f32_slowpath)
$__internal_0_$__cuda_sm20_sqrt_rn_f32_slowpath:
[----:B------:R-:W-:-:S13]  /*1640*/  LOP3.LUT P0, RZ, R0, 0x7fffffff, RZ, 0xc0, !PT ;  /* 0x7fffffff00ff7812 */ /* 0x000fda000780c0ff */
[----:B------:R-:W-:Y:S01]  /*1650*/  @!P0 IMAD.MOV.U32 R3, RZ, RZ, R0 ;  /* 0x000000ffff038224 */ /* 0x000fe200078e0000 */
[----:B------:R-:W-:Y:S06]  /*1660*/  @!P0 BRA `(.L_x_38) ;  /* 0x0000000000448947 */ /* 0x000fec0003800000 */
[----:B------:R-:W-:-:S13]  /*1670*/  FSETP.GEU.FTZ.AND P0, PT, R0, RZ, PT ;  /* 0x000000ff0000720b */ /* 0x000fda0003f1e000 */
[----:B------:R-:W-:Y:S01]  /*1680*/  @!P0 IMAD.MOV.U32 R3, RZ, RZ, 0x7fffffff ;  /* 0x7fffffffff038424 */ /* 0x000fe200078e00ff */
[----:B------:R-:W-:Y:S06]  /*1690*/  @!P0 BRA `(.L_x_38) ;  /* 0x0000000000388947 */ /* 0x000fec0003800000 */
[----:B------:R-:W-:-:S13]  /*16a0*/  FSETP.GTU.FTZ.AND P0, PT, |R0|, +INF , PT ;  /* 0x7f8000000000780b */ /* 0x000fda0003f1c200 */
[----:B------:R-:W-:Y:S01]  /*16b0*/  @P0 FADD.FTZ R3, R0, 1 ;  /* 0x3f80000000030421 */ /* 0x000fe20000010000 */
[----:B------:R-:W-:Y:S06]  /*16c0*/  @P0 BRA `(.L_x_38) ;  /* 0x00000000002c0947 */ /* 0x000fec0003800000 */
[----:B------:R-:W-:-:S13]  /*16d0*/  FSETP.NEU.FTZ.AND P0, PT, |R0|, +INF , PT ;  /* 0x7f8000000000780b */ /* 0x000fda0003f1d200 */
[----:B------:R-:W-:Y:S01]  /*16e0*/  @!P0 MOV R3, R0 ;  /* 0x0000000000038202 */ /* 0x000fe20000000f00 */
[----:B------:R-:W-:Y:S06]  /*16f0*/  @!P0 BRA `(.L_x_38) ;  /* 0x0000000000208947 */ /* 0x000fec0003800000 */
[----:B------:R-:W-:-:S04]  /*1700*/  FFMA R0, R0, 1.84467440737095516160e+19, RZ ;  /* 0x5f80000000007823 */ /* 0x000fc800000000ff */
[----:B------:R-:W0:Y:S02]  /*1710*/  MUFU.RSQ R3, R0 ;  /* 0x0000000000037308 */ /* 0x000e240000001400 */
[----:B0-----:R-:W-:Y:S01]  /*1720*/  FMUL.FTZ R7, R0, R3 ;  /* 0x0000000300077220 */ /* 0x001fe20000410000 */
[----:B------:R-:W-:-:S03]  /*1730*/  FMUL.FTZ R3, R3, 0.5 ;  /* 0x3f00000003037820 */ /* 0x000fc60000410000 */
[----:B------:R-:W-:-:S04]  /*1740*/  FADD.FTZ R6, -R7, -RZ ;  /* 0x800000ff07067221 */ /* 0x000fc80000010100 */
[----:B------:R-:W-:-:S04]  /*1750*/  FFMA R6, R7, R6, R0 ;  /* 0x0000000607067223 */ /* 0x000fc80000000000 */
[----:B------:R-:W-:-:S04]  /*1760*/  FFMA R3, R6, R3, R7 ;  /* 0x0000000306037223 */ /* 0x000fc80000000007 */
[----:B------:R-:W-:-:S07]  /*1770*/  FMUL.FTZ R3, R3, 2.3283064365386962891e-10 ;  /* 0x2f80000003037820 */ /* 0x000fce0000410000 */
.L_x_38:
[----:B------:R-:W-:Y:S02]  /*1780*/  IMAD.MOV.U32 R6, RZ, RZ, R8 ;  /* 0x000000ffff067224 */ /* 0x000fe400078e0008 */
[----:B------:R-:W-:-:S04]  /*1790*/  IMAD.MOV.U32 R7, RZ, RZ, 0x0 ;  /* 0x00000000ff077424 */ /* 0x000fc800078e00ff */
[----:B------:R-:W-:Y:S05]  /*17a0*/  RET.REL.NODEC R6 `(_Z20fusedL2NormOptimizedPKfPfii) ;  /* 0xffffffe806147950 */ /* 0x000fea0003c3ffff */
        .weak           $__internal_1_$__cuda_sm3x_div_rn_noftz_f32_slowpath
        .type           $__internal_1_$__cuda_sm3x_div_rn_noftz_f32_slowpath,@function
        .size           $__internal_1_$__cuda_sm3x_div_rn_noftz_f32_slowpath,(.L_x_100 - $__internal_1_$__cuda_sm3x_div_rn_noftz_f32_slowpath)
$__internal_1_$__cuda_sm3x_div_rn_noftz_f32_slowpath:
[--C-:B------:R-:W-:Y:S01]  /*17b0*/  SHF.R.U32.HI R13, RZ, 0x17, R3.reuse ;  /* 0x00000017ff0d7819 */ /* 0x100fe20000011603 */
[----:B------:R-:W-:Y:S01]  /*17c0*/  BSSY.RECONVERGENT B2, `(.L_x_39) ;  /* 0x0000063000027945 */ /* 0x000fe20003800200 */
[----:B------:R-:W-:Y:S01]  /*17d0*/  SHF.R.U32.HI R20, RZ, 0x17, R0 ;  /* 0x00000017ff147819 */ /* 0x000fe20000011600 */
[----:B------:R-:W-:Y:S01]  /*17e0*/  IMAD.MOV.U32 R21, RZ, RZ, R3 ;  /* 0x000000ffff157224 */ /* 0x000fe200078e0003 */
[----:B------:R-:W-:Y:S02]  /*17f0*/  LOP3.LUT R13, R13, 0xff, RZ, 0xc0, !PT ;  /* 0x000000ff0d0d7812 */ /* 0x000fe400078ec0ff */
[----:B------:R-:W-:Y:S02]  /*1800*/  LOP3.LUT R20, R20, 0xff, RZ, 0xc0, !PT ;  /* 0x000000ff14147812 */ /* 0x000fe400078ec0ff */
[----:B------:R-:W-:-:S03]  /*1810*/  IADD3 R23, PT, PT, R13, -0x1, RZ ;  /* 0xffffffff0d177810 */ /* 0x000fc60007ffe0ff */
[----:B------:R-:W-:Y:S01]  /*1820*/  VIADD R22, R20, 0xffffffff ;  /* 0xffffffff14167836 */ /* 0x000fe20000000000 */
[----:B------:R-:W-:-:S04]  /*1830*/  ISETP.GT.U32.AND P0, PT, R23, 0xfd, PT ;  /* 0x000000fd1700780c */ /* 0x000fc80003f04070 */
[----:B------:R-:W-:-:S13]  /*1840*/  ISETP.GT.U32.OR P0, PT, R22, 0xfd, P0 ;  /* 0x000000fd1600780c */ /* 0x000fda0000704470 */
[----:B------:R-:W-:Y:S01]  /*1850*/  @!P0 MOV R19, RZ ;  /* 0x000000ff00138202 */ /* 0x000fe20000000f00 */
[----:B------:R-:W-:Y:S06]  /*1860*/  @!P0 BRA `(.L_x_40) ;  /* 0x00000000005c8947 */ /* 0x000fec0003800000 */
[----:B------:R-:W-:Y:S02]  /*1870*/  FSETP.GTU.FTZ.AND P0, PT, |R0|, +INF , PT ;  /* 0x7f8000000000780b */ /* 0x000fe40003f1c200 */
[----:B------:R-:W-:-:S04]  /*1880*/  FSETP.GTU.FTZ.AND P1, PT, |R3|, +INF , PT ;  /* 0x7f8000000300780b */ /* 0x000fc80003f3c200 */
[----:B------:R-:W-:-:S13]  /*1890*/  PLOP3.LUT P0, PT, P0, P1, PT, 0xf8, 0x8f ;  /* 0x00000000008f781c */ /* 0x000fda0000703f70 */
[----:B------:R-:W-:Y:S05]  /*18a0*/  @P0 BRA `(.L_x_41) ;  /* 0x00000004004c0947 */ /* 0x000fea0003800000 */
[----:B------:R-:W-:-:S13]  /*18b0*/  LOP3.LUT P0, RZ, R21, 0x7fffffff, R0, 0xc8, !PT ;  /* 0x7fffffff15ff7812 */ /* 0x000fda000780c800 */
[----:B------:R-:W-:Y:S05]  /*18c0*/  @!P0 BRA `(.L_x_42) ;  /* 0x00000004003c8947 */ /* 0x000fea0003800000 */
[C---:B------:R-:W-:Y:S02]  /*18d0*/  FSETP.NEU.FTZ.AND P3, PT, |R0|.reuse, +INF , PT ;  /* 0x7f8000000000780b */ /* 0x040fe40003f7d200 */
[----:B------:R-:W-:Y:S02]  /*18e0*/  FSETP.NEU.FTZ.AND P1, PT, |R3|, +INF , PT ;  /* 0x7f8000000300780b */ /* 0x000fe40003f3d200 */
[----:B------:R-:W-:-:S11]  /*18f0*/  FSETP.NEU.FTZ.AND P0, PT, |R0|, +INF , PT ;  /* 0x7f8000000000780b */ /* 0x000fd60003f1d200 */
[----:B------:R-:W-:Y:S05]  /*1900*/  @!P1 BRA !P3, `(.L_x_42) ;  /* 0x00000004002c9947 */ /* 0x000fea0005800000 */
[----:B------:R-:W-:-:S04]  /*1910*/  LOP3.LUT P3, RZ, R0, 0x7fffffff, RZ, 0xc0, !PT ;  /* 0x7fffffff00ff7812 */ /* 0x000fc8000786c0ff */
[----:B------:R-:W-:-:S13]  /*1920*/  PLOP3.LUT P1, PT, P1, P3, PT, 0x2f, 0xf2 ;  /* 0x0000000000f2781c */ /* 0x000fda0000f26577 */
[----:B------:R-:W-:Y:S05]  /*1930*/  @P1 BRA `(.L_x_43) ;  /* 0x0000000400181947 */ /* 0x000fea0003800000 */
[----:B------:R-:W-:-:S04]  /*1940*/  LOP3.LUT P1, RZ, R21, 0x7fffffff, RZ, 0xc0, !PT ;  /* 0x7fffffff15ff7812 */ /* 0x000fc8000782c0ff */
[----:B------:R-:W-:-:S13]  /*1950*/  PLOP3.LUT P0, PT, P0, P1, PT, 0x2f, 0xf2 ;  /* 0x0000000000f2781c */ /* 0x000fda0000702577 */
[----:B------:R-:W-:Y:S05]  /*1960*/  @P0 BRA `(.L_x_44) ;  /* 0x0000000400000947 */ /* 0x000fea0003800000 */
[----:B------:R-:W-:Y:S02]  /*1970*/  ISETP.GE.AND P0, PT, R22, RZ, PT ;  /* 0x000000ff1600720c */ /* 0x000fe40003f06270 */
[----:B------:R-:W-:-:S11]  /*1980*/  ISETP.GE.AND P1, PT, R23, RZ, PT ;  /* 0x000000ff1700720c */ /* 0x000fd60003f26270 */
[----:B------:R-:W-:Y:S02]  /*1990*/  @P0 IMAD.MOV.U32 R19, RZ, RZ, RZ ;  /* 0x000000ffff130224 */ /* 0x000fe400078e00ff */
[----:B------:R-:W-:Y:S01]  /*19a0*/  @!P0 FFMA R0, R0, 1.84467440737095516160e+19, RZ ;  /* 0x5f80000000008823 */ /* 0x000fe200000000ff */
[----:B------:R-:W-:Y:S02]  /*19b0*/  @!P0 IMAD.MOV.U32 R19, RZ, RZ, -0x40 ;  /* 0xffffffc0ff138424 */ /* 0x000fe400078e00ff */
[----:B------:R-:W-:-:S03]  /*19c0*/  @!P1 FFMA R21, R3, 1.84467440737095516160e+19, RZ ;  /* 0x5f80000003159823 */ /* 0x000fc600000000ff */
[----:B------:R-:W-:-:S07]  /*19d0*/  @!P1 IADD3 R19, PT, PT, R19, 0x40, RZ ;  /* 0x0000004013139810 */ /* 0x000fce0007ffe0ff */
.L_x_40:
[----:B------:R-:W-:Y:S01]  /*19e0*/  LEA R22, R13, 0xc0800000, 0x17 ;  /* 0xc08000000d167811 */ /* 0x000fe200078eb8ff */
[----:B------:R-:W-:Y:S04]  /*19f0*/  BSSY.RECONVERGENT B3, `(.L_x_45) ;  /* 0x0000036000037945 */ /* 0x000fe80003800200 */
[----:B------:R-:W-:Y:S02]  /*1a00*/  IMAD.IADD R24, R21, 0x1, -R22 ;  /* 0x0000000115187824 */ /* 0x000fe400078e0a16 */
[----:B------:R-:W-:Y:S02]  /*1a10*/  VIADD R22, R20, 0xffffff81 ;  /* 0xffffff8114167836 */ /* 0x000fe40000000000 */
[----:B------:R-:W0:Y:S01]  /*1a20*/  MUFU.RCP R26, R24 ;  /* 0x00000018001a7308 */ /* 0x000e220000001000 */
[----:B------:R-:W-:Y:S01]  /*1a30*/  FADD.FTZ R23, -R24, -RZ ;  /* 0x800000ff18177221 */ /* 0x000fe20000010100 */
[C---:B------:R-:W-:Y:S01]  /*1a40*/  IMAD R0, R22.reuse, -0x800000, R0 ;  /* 0xff80000016007824 */ /* 0x040fe200078e0200 */
[----:B------:R-:W-:-:S04]  /*1a50*/  IADD3 R22, PT, PT, R22, 0x7f, -R13 ;  /* 0x0000007f16167810 */ /* 0x000fc80007ffe80d */
[----:B------:R-:W-:Y:S01]  /*1a60*/  IADD3 R22, PT, PT, R22, R19, RZ ;  /* 0x0000001316167210 */ /* 0x000fe20007ffe0ff */
[----:B0-----:R-:W-:-:S04]  /*1a70*/  FFMA R21, R26, R23, 1 ;  /* 0x3f8000001a157423 */ /* 0x001fc80000000017 */
[----:B------:R-:W-:-:S04]  /*1a80*/  FFMA R21, R26, R21, R26 ;  /* 0x000000151a157223 */ /* 0x000fc8000000001a */
[----:B------:R-:W-:-:S04]  /*1a90*/  FFMA R20, R0, R21, RZ ;  /* 0x0000001500147223 */ /* 0x000fc800000000ff */
[----:B------:R-:W-:-:S04]  /*1aa0*/  FFMA R25, R23, R20, R0 ;  /* 0x0000001417197223 */ /* 0x000fc80000000000 */
[----:B------:R-:W-:-:S04]  /*1ab0*/  FFMA R20, R21, R25, R20 ;  /* 0x0000001915147223 */ /* 0x000fc80000000014 */
[----:B------:R-:W-:-:S04]  /*1ac0*/  FFMA R23, R23, R20, R0 ;  /* 0x0000001417177223 */ /* 0x000fc80000000000 */
[----:B------:R-:W-:-:S05]  /*1ad0*/  FFMA R0, R21, R23, R20 ;  /* 0x0000001715007223 */ /* 0x000fca0000000014 */
[----:B------:R-:W-:-:S04]  /*1ae0*/  SHF.R.U32.HI R13, RZ, 0x17, R0 ;  /* 0x00000017ff0d7819 */ /* 0x000fc80000011600 */
[----:B------:R-:W-:-:S05]  /*1af0*/  LOP3.LUT R13, R13, 0xff, RZ, 0xc0, !PT ;  /* 0x000000ff0d0d7812 */ /* 0x000fca00078ec0ff */
[----:B------:R-:W-:-:S04]  /*1b00*/  IMAD.IADD R13, R13, 0x1, R22 ;  /* 0x000000010d0d7824 */ /* 0x000fc800078e0216 */
[----:B------:R-:W-:-:S05]  /*1b10*/  VIADD R19, R13, 0xffffffff ;  /* 0xffffffff0d137836 */ /* 0x000fca0000000000 */
[----:B------:R-:W-:-:S13]  /*1b20*/  ISETP.GE.U32.AND P0, PT, R19, 0xfe, PT ;  /* 0x000000fe1300780c */ /* 0x000fda0003f06070 */
[----:B------:R-:W-:Y:S05]  /*1b30*/  @!P0 BRA `(.L_x_46) ;  /* 0x0000000000808947 */ /* 0x000fea0003800000 */
[----:B------:R-:W-:-:S13]  /*1b40*/  ISETP.GT.AND P0, PT, R13, 0xfe, PT ;  /* 0x000000fe0d00780c */ /* 0x000fda0003f04270 */
[----:B------:R-:W-:Y:S05]  /*1b50*/  @P0 BRA `(.L_x_47) ;  /* 0x00000000006c0947 */ /* 0x000fea0003800000 */
[----:B------:R-:W-:-:S13]  /*1b60*/  ISETP.GE.AND P0, PT, R13, 0x1, PT ;  /* 0x000000010d00780c */ /* 0x000fda0003f06270 */
[----:B------:R-:W-:Y:S05]  /*1b70*/  @P0 BRA `(.L_x_48) ;  /* 0x0000000000740947 */ /* 0x000fea0003800000 */
[----:B------:R-:W-:Y:S02]  /*1b80*/  ISETP.GE.AND P0, PT, R13, -0x18, PT ;  /* 0xffffffe80d00780c */ /* 0x000fe40003f06270 */
[----:B------:R-:W-:-:S11]  /*1b90*/  LOP3.LUT R0, R0, 0x80000000, RZ, 0xc0, !PT ;  /* 0x8000000000007812 */ /* 0x000fd600078ec0ff */
[----:B------:R-:W-:Y:S05]  /*1ba0*/  @!P0 BRA `(.L_x_48) ;  /* 0x0000000000688947 */ /* 0x000fea0003800000 */
[-CC-:B------:R-:W-:Y:S01]  /*1bb0*/  FFMA.RZ R19, R21, R23.reuse, R20.reuse ;  /* 0x0000001715137223 */ /* 0x180fe2000000c014 */
[C---:B------:R-:W-:Y:S02]  /*1bc0*/  ISETP.NE.AND P3, PT, R13.reuse, RZ, PT ;  /* 0x000000ff0d00720c */ /* 0x040fe40003f65270 */
[----:B------:R-:W-:Y:S02]  /*1bd0*/  ISETP.NE.AND P1, PT, R13, RZ, PT ;  /* 0x000000ff0d00720c */ /* 0x000fe40003f25270 */
[----:B------:R-:W-:Y:S01]  /*1be0*/  LOP3.LUT R22, R19, 0x7fffff, RZ, 0xc0, !PT ;  /* 0x007fffff13167812 */ /* 0x000fe200078ec0ff */
[CCC-:B------:R-:W-:Y:S01]  /*1bf0*/  FFMA.RP R19, R21.reuse, R23.reuse, R20.reuse ;  /* 0x0000001715137223 */ /* 0x1c0fe20000008014 */
[----:B------:R-:W-:Y:S01]  /*1c00*/  FFMA.RM R20, R21, R23, R20 ;  /* 0x0000001715147223 */ /* 0x000fe20000004014 */
[----:B------:R-:W-:Y:S01]  /*1c10*/  IADD3 R21, PT, PT, R13, 0x20, RZ ;  /* 0x000000200d157810 */ /* 0x000fe20007ffe0ff */
[----:B------:R-:W-:Y:S01]  /*1c20*/  IMAD.MOV R13, RZ, RZ, -R13 ;  /* 0x000000ffff0d7224 */ /* 0x000fe200078e0a0d */
[----:B------:R-:W-:-:S02]  /*1c30*/  LOP3.LUT R22, R22, 0x800000, RZ, 0xfc, !PT ;  /* 0x0080000016167812 */ /* 0x000fc400078efcff */
[----:B------:R-:W-:Y:S02]  /*1c40*/  FSETP.NEU.FTZ.AND P0, PT, R19, R20, PT ;  /* 0x000000141300720b */ /* 0x000fe40003f1d000 */
[----:B------:R-:W-:Y:S02]  /*1c50*/  SHF.L.U32 R21, R22, R21, RZ ;  /* 0x0000001516157219 */ /* 0x000fe400000006ff */
[----:B------:R-:W-:Y:S02]  /*1c60*/  SEL R13, R13, RZ, P3 ;  /* 0x000000ff0d0d7207 */ /* 0x000fe40001800000 */
[----:B------:R-:W-:Y:S02]  /*1c70*/  ISETP.NE.AND P1, PT, R21, RZ, P1 ;  /* 0x000000ff1500720c */ /* 0x000fe40000f25270 */
[----:B------:R-:W-:Y:S02]  /*1c80*/  SHF.R.U32.HI R13, RZ, R13, R22 ;  /* 0x0000000dff0d7219 */ /* 0x000fe40000011616 */
[----:B------:R-:W-:-:S02]  /*1c90*/  PLOP3.LUT P0, PT, P0, P1, PT, 0xf8, 0x8f ;  /* 0x00000000008f781c */ /* 0x000fc40000703f70 */
[----:B------:R-:W-:Y:S02]  /*1ca0*/  SHF.R.U32.HI R20, RZ, 0x1, R13 ;  /* 0x00000001ff147819 */ /* 0x000fe4000001160d */
[----:B------:R-:W-:-:S04]  /*1cb0*/  SEL R19, RZ, 0x1, !P0 ;  /* 0x00000001ff137807 */ /* 0x000fc80004000000 */
[----:B------:R-:W-:-:S04]  /*1cc0*/  LOP3.LUT R22, R19, 0x1, R20, 0xf8, !PT ;  /* 0x0000000113167812 */ /* 0x000fc800078ef814 */
[----:B------:R-:W-:-:S05]  /*1cd0*/  LOP3.LUT R13, R22, R13, RZ, 0xc0, !PT ;  /* 0x0000000d160d7212 */ /* 0x000fca00078ec0ff */
[----:B------:R-:W-:-:S05]  /*1ce0*/  IMAD.IADD R13, R20, 0x1, R13 ;  /* 0x00000001140d7824 */ /* 0x000fca00078e020d */
[----:B------:R-:W-:Y:S01]  /*1cf0*/  LOP3.LUT R0, R13, R0, RZ, 0xfc, !PT ;  /* 0x000000000d007212 */ /* 0x000fe200078efcff */
[----:B------:R-:W-:Y:S06]  /*1d00*/  BRA `(.L_x_48) ;  /* 0x0000000000107947 */ /* 0x000fec0003800000 */
.L_x_47:
[----:B------:R-:W-:-:S04]  /*1d10*/  LOP3.LUT R0, R0, 0x80000000, RZ, 0xc0, !PT ;  /* 0x8000000000007812 */ /* 0x000fc800078ec0ff */
[----:B------:R-:W-:Y:S01]  /*1d20*/  LOP3.LUT R0, R0, 0x7f800000, RZ, 0xfc, !PT ;  /* 0x7f80000000007812 */ /* 0x000fe200078efcff */
[----:B------:R-:W-:Y:S06]  /*1d30*/  BRA `(.L_x_48) ;  /* 0x0000000000047947 */ /* 0x000fec0003800000 */
.L_x_46:
[----:B------:R-:W-:-:S07]  /*1d40*/  LEA R0, R22, R0, 0x17 ;  /* 0x0000000016007211 */ /* 0x000fce00078eb8ff */
.L_x_48:
[----:B------:R-:W-:Y:S05]  /*1d50*/  BSYNC.RECONVERGENT B3 ;  /* 0x0000000000037941 */ /* 0x000fea0003800200 */
.L_x_45:
[----:B------:R-:W-:Y:S05]  /*1d60*/  BRA `(.L_x_49) ;  /* 0x0000000000207947 */ /* 0x000fea0003800000 */
.L_x_44:
[----:B------:R-:W-:-:S04]  /*1d70*/  LOP3.LUT R0, R21, 0x80000000, R0, 0x48, !PT ;  /* 0x8000000015007812 */ /* 0x000fc800078e4800 */
[----:B------:R-:W-:Y:S01]  /*1d80*/  LOP3.LUT R0, R0, 0x7f800000, RZ, 0xfc, !PT ;  /* 0x7f80000000007812 */ /* 0x000fe200078efcff */
[----:B------:R-:W-:Y:S06]  /*1d90*/  BRA `(.L_x_49) ;  /* 0x0000000000147947 */ /* 0x000fec0003800000 */
.L_x_43:
[----:B------:R-:W-:Y:S01]  /*1da0*/  LOP3.LUT R0, R21, 0x80000000, R0, 0x48, !PT ;  /* 0x8000000015007812 */ /* 0x000fe200078e4800 */
[----:B------:R-:W-:Y:S06]  /*1db0*/  BRA `(.L_x_49) ;  /* 0x00000000000c7947 */ /* 0x000fec0003800000 */
.L_x_42:
[----:B------:R-:W0:Y:S01]  /*1dc0*/  MUFU.RSQ R0, -QNAN ;  /* 0xffc0000000007908 */ /* 0x000e220000001400 */
[----:B------:R-:W-:Y:S05]  /*1dd0*/  BRA `(.L_x_49) ;  /* 0x0000000000047947 */ /* 0x000fea0003800000 */
.L_x_41:
[----:B------:R-:W-:-:S07]  /*1de0*/  FADD.FTZ R0, R0, R3 ;  /* 0x0000000300007221 */ /* 0x000fce0000010000 */
.L_x_49:
[----:B------:R-:W-:Y:S05]  /*1df0*/  BSYNC.RECONVERGENT B2 ;  /* 0x0000000000027941 */ /* 0x000fea0003800200 */
.L_x_39:
[----:B------:R-:W-:-:S04]  /*1e00*/  IMAD.MOV.U32 R13, RZ, RZ, 0x0 ;  /* 0x00000000ff0d7424 */ /* 0x000fc800078e00ff */
[----:B0-----:R-:W-:Y:S05]  /*1e10*/  RET.REL.NODEC R12 `(_Z20fusedL2NormOptimizedPKfPfii) ;  /* 0xffffffe00c787950 */ /* 0x001fea0003c3ffff */
.L_x_50:
[----:B------:R-:W-:-:S00]  /*1e20*/  BRA `(.L_x_50) ;  /* 0xfffffffc00fc7947 */ /* 0x000fc0000383ffff */
[----:B------:R-:W-:-:S00]  /*1e30*/  NOP ;  /* 0x0000000000007918 */ /* 0x000fc00000000000 */
        /* <DEDUP_REMOVED lines=12> */
.L_x_100:


//--------------------- .text._Z11fusedL2NormPKfPfii --------------------------
	.section	.text._Z11fusedL2NormPKfPfii,"ax",@progbits
	.align	128
        .global         _Z11fusedL2NormPKfPfii
        .type           _Z11fusedL2NormPKfPfii,@function
        .size           _Z11fusedL2NormPKfPfii,(.L_x_102 - _Z11fusedL2NormPKfPfii)
        .other          _Z11fusedL2NormPKfPfii,@"STO_CUDA_ENTRY STV_DEFAULT"
_Z11fusedL2NormPKfPfii:
.text._Z11fusedL2NormPKfPfii:
[----:B------:R-:W-:Y:S08]  /*0000*/  LDC R1, c[0x0][0x37c] ;  /* 0x0000df00ff017b82 */ /* 0x000ff00000000800 */
[----:B------:R-:W0:Y:S08]  /*0010*/  S2UR UR6, SR_CTAID.X ;  /* 0x00000000000679c3 */ /* 0x000e300000002500 */
[----:B------:R-:W0:Y:S02]  /*0020*/  LDC R0, c[0x0][0x390] ;  /* 0x0000e400ff007b82 */ /* 0x000e240000000800 */
[----:B0-----:R-:W-:-:S13]  /*0030*/  ISETP.LE.AND P0, PT, R0, UR6, PT ;  /* 0x0000000600007c0c */ /* 0x001fda000bf03270 */
[----:B------:R-:W-:Y:S05]  /*0040*/  @P0 EXIT ;  /* 0x000000000000094d */ /* 0x000fea0003800000 */
[----:B------:R-:W0:Y:S01]  /*0050*/  S2R R2, SR_TID.X ;  /* 0x0000000000027919 */ /* 0x000e220000002100 */
[----:B------:R-:W0:Y:S01]  /*0060*/  LDC R10, c[0x0][0x394] ;  /* 0x0000e500ff0a7b82 */ /* 0x000e220000000800 */
[----:B------:R-:W1:Y:S01]  /*0070*/  LDCU.64 UR8, c[0x0][0x358] ;  /* 0x00006b00ff0877ac */ /* 0x000e620008000a00 */
[----:B------:R-:W-:Y:S01]  /*0080*/  BSSY.RECONVERGENT B0, `(.L_x_51) ;  /* 0x000000f000007945 */ /* 0x000fe20003800200 */
[----:B------:R-:W-:Y:S01]  /*0090*/  IMAD.MOV.U32 R0, RZ, RZ, RZ ;  /* 0x000000ffff007224 */ /* 0x000fe200078e00ff */
[----:B0-----:R-:W-:-:S13]  /*00a0*/  ISETP.GE.AND P0, PT, R2, R10, PT ;  /* 0x0000000a0200720c */ /* 0x001fda0003f06270 */
[----:B-1----:R-:W-:Y:S05]  /*00b0*/  @P0 BRA `(.L_x_52) ;  /* 0x00000000002c0947 */ /* 0x002fea0003800000 */
[----:B------:R-:W0:Y:S01]  /*00c0*/  LDC R8, c[0x0][0x360] ;  /* 0x0000d800ff087b82 */ /* 0x000e220000000800 */
[----:B------:R-:W-:Y:S02]  /*00d0*/  IMAD.MOV.U32 R0, RZ, RZ, RZ ;  /* 0x000000ffff007224 */ /* 0x000fe400078e00ff */
[----:B------:R-:W-:-:S05]  /*00e0*/  IMAD.MOV.U32 R3, RZ, RZ, R2 ;  /* 0x000000ffff037224 */ /* 0x000fca00078e0002 */
[----:B------:R-:W1:Y:S02]  /*00f0*/  LDC.64 R6, c[0x0][0x380] ;  /* 0x0000e000ff067b82 */ /* 0x000e640000000a00 */
.L_x_53:
[----:B------:R-:W-:-:S04]  /*0100*/  IMAD R5, R10, UR6, R3 ;  /* 0x000000060a057c24 */ /* 0x000fc8000f8e0203 */
[----:B-1----:R-:W-:-:S06]  /*0110*/  IMAD.WIDE R4, R5, 0x4, R6 ;  /* 0x0000000405047825 */ /* 0x002fcc00078e0206 */
[----:B------:R-:W2:Y:S01]  /*0120*/  LDG.E R5, desc[UR8][R4.64] ;  /* 0x0000000804057981 */ /* 0x000ea2000c1e1900 */
[----:B0-----:R-:W-:-:S05]  /*0130*/  IMAD.IADD R3, R8, 0x1, R3 ;  /* 0x0000000108037824 */ /* 0x001fca00078e0203 */
[----:B------:R-:W-:Y:S01]  /*0140*/  ISETP.GE.AND P0, PT, R3, R10, PT ;  /* 0x0000000a0300720c */ /* 0x000fe20003f06270 */
[----:B--2---:R-:W-:-:S12]  /*0150*/  FFMA R0, R5, R5, R0 ;  /* 0x0000000505007223 */ /* 0x004fd80000000000 */
[----:B------:R-:W-:Y:S05]  /*0160*/  @!P0 BRA `(.L_x_53) ;  /* 0xfffffffc00e48947 */ /* 0x000fea000383ffff */
.L_x_52:
[----:B------:R-:W-:Y:S05]  /*0170*/  BSYNC.RECONVERGENT B0 ;  /* 0x0000000000007941 */ /* 0x000fea0003800200 */
.L_x_51:
[----:B------:R-:W0:Y:S01]  /*0180*/  S2UR UR5, SR_CgaCtaId ;  /* 0x00000000000579c3 */ /* 0x000e220000008800 */
[----:B------:R-:W-:Y:S01]  /*0190*/  UMOV UR4, 0x400 ;  /* 0x0000040000047882 */ /* 0x000fe20000000000 */
[----:B------:R-:W1:Y:S02]  /*01a0*/  LDCU UR7, c[0x0][0x360] ;  /* 0x00006c00ff0777ac */ /* 0x000e640008000800 */
[----:B-1----:R-:W-:Y:S02]  /*01b0*/  UISETP.GE.U32.AND UP0, UPT, UR7, 0x2, UPT ;  /* 0x000000020700788c */ /* 0x002fe4000bf06070 */
[----:B0-----:R-:W-:-:S06]  /*01c0*/  ULEA UR4, UR5, UR4, 0x18 ;  /* 0x0000000405047291 */ /* 0x001fcc000f8ec0ff */
[----:B------:R-:W-:-:S05]  /*01d0*/  LEA R5, R2, UR4, 0x2 ;  /* 0x0000000402057c11 */ /* 0x000fca000f8e10ff */
[----:B------:R0:W-:Y:S01]  /*01e0*/  STS [R5], R0 ;  /* 0x0000000005007388 */ /* 0x0001e20000000800 */
[----:B------:R-:W-:Y:S06]  /*01f0*/  BAR.SYNC.DEFER_BLOCKING 0x0 ;  /* 0x0000000000007b1d */ /* 0x000fec0000010000 */
[----:B------:R-:W-:Y:S05]  /*0200*/  BRA.U !UP0, `(.L_x_54) ;  /* 0x0000000108307547 */ /* 0x000fea000b800000 */
[----:B0-----:R-:W-:-:S07]  /*0210*/  IMAD.U32 R0, RZ, RZ, UR7 ;  /* 0x00000007ff007e24 */ /* 0x001fce000f8e00ff */
.L_x_55:
[----:B------:R-:W-:-:S04]  /*0220*/  SHF.R.U32.HI R6, RZ, 0x1, R0 ;  /* 0x00000001ff067819 */ /* 0x000fc80000011600 */
[----:B------:R-:W-:-:S13]  /*0230*/  ISETP.GE.U32.AND P0, PT, R2, R6, PT ;  /* 0x000000060200720c */ /* 0x000fda0003f06070 */
[----:B------:R-:W-:Y:S01]  /*0240*/  @!P0 IMAD R3, R6, 0x4, R5 ;  /* 0x0000000406038824 */ /* 0x000fe200078e0205 */
[----:B------:R-:W-:Y:S05]  /*0250*/  @!P0 LDS R4, [R5] ;  /* 0x0000000005048984 */ /* 0x000fea0000000800 */
[----:B------:R-:W0:Y:S02]  /*0260*/  @!P0 LDS R3, [R3] ;  /* 0x0000000003038984 */ /* 0x000e240000000800 */
[----:B0-----:R-:W-:-:S05]  /*0270*/  @!P0 FADD R4, R3, R4 ;  /* 0x0000000403048221 */ /* 0x001fca0000000000 */
[----:B------:R1:W-:Y:S01]  /*0280*/  @!P0 STS [R5], R4 ;  /* 0x0000000405008388 */ /* 0x0003e20000000800 */
[----:B------:R-:W-:Y:S01]  /*0290*/  BAR.SYNC.DEFER_BLOCKING 0x0 ;  /* 0x0000000000007b1d */ /* 0x000fe20000010000 */
[----:B------:R-:W-:Y:S02]  /*02a0*/  ISETP.GT.U32.AND P0, PT, R0, 0x3, PT ;  /* 0x000000030000780c */ /* 0x000fe40003f04070 */
[----:B------:R-:W-:-:S11]  /*02b0*/  MOV R0, R6 ;  /* 0x0000000600007202 */ /* 0x000fd60000000f00 */
[----:B-1----:R-:W-:Y:S05]  /*02c0*/  @P0 BRA `(.L_x_55) ;  /* 0xfffffffc00d40947 */ /* 0x002fea000383ffff */
.L_x_54:
[----:B------:R-:W1:Y:S01]  /*02d0*/  S2UR UR5, SR_CgaCtaId ;  /* 0x00000000000579c3 */ /* 0x000e620000008800 */
[----:B------:R-:W-:Y:S02]  /*02e0*/  UMOV UR4, 0x400 ;  /* 0x0000040000047882 */ /* 0x000fe40000000000 */
[----:B-1----:R-:W-:-:S09]  /*02f0*/  ULEA UR4, UR5, UR4, 0x18 ;  /* 0x0000000405047291 */ /* 0x002fd2000f8ec0ff */
[----:B0-----:R-:W0:Y:S02]  /*0300*/  LDS R0, [UR4] ;  /* 0x00000004ff007984 */ /* 0x001e240008000800 */
[----:B------:R-:W1:Y:S02]  /*0310*/  LDCU UR4, c[0x0][0x394] ;  /* 0x00007280ff0477ac */ /* 0x000e640008000800 */
[----:B-1----:R-:W-:Y:S01]  /*0320*/  ISETP.GE.AND P0, PT, R2, UR4, PT ;  /* 0x0000000402007c0c */ /* 0x002fe2000bf06270 */
[----:B0-----:R-:W-:Y:S01]  /*0330*/  VIADD R4, R0, 0xf3000000 ;  /* 0xf300000000047836 */ /* 0x001fe20000000000 */
[----:B------:R0:W1:Y:S04]  /*0340*/  MUFU.RSQ R3, R0 ;  /* 0x0000000000037308 */ /* 0x0000680000001400 */
[----:B------:R-:W-:-:S13]  /*0350*/  ISETP.GT.U32.AND P1, PT, R4, 0x727fffff, PT ;  /* 0x727fffff0400780c */ /* 0x000fda0003f24070 */
[----:B01----:R-:W-:Y:S05]  /*0360*/  @!P1 BRA `(.L_x_56) ;  /* 0x00000000000c9947 */ /* 0x003fea0003800000 */
[----:B------:R-:W-:-:S07]  /*0370*/  MOV R6, 0x390 ;  /* 0x0000039000067802 */ /* 0x000fce0000000f00 */
[----:B------:R-:W-:Y:S05]  /*0380*/  CALL.REL.NOINC `($__internal_2_$__cuda_sm20_sqrt_rn_f32_slowpath) ;  /* 0x0000000000947944 */ /* 0x000fea0003c00000 */
[----:B------:R-:W-:Y:S05]  /*0390*/  BRA `(.L_x_57) ;  /* 0x0000000000107947 */ /* 0x000fea0003800000 */
.L_x_56:
[----:B------:R-:W-:Y:S01]  /*03a0*/  FMUL.FTZ R5, R0, R3 ;  /* 0x0000000300057220 */ /* 0x000fe20000410000 */
[----:B------:R-:W-:-:S03]  /*03b0*/  FMUL.FTZ R3, R3, 0.5 ;  /* 0x3f00000003037820 */ /* 0x000fc60000410000 */
[----:B------:R-:W-:-:S04]  /*03c0*/  FFMA R0, -R5, R5, R0 ;  /* 0x0000000505007223 */ /* 0x000fc80000000100 */
[----:B------:R-:W-:-:S07]  /*03d0*/  FFMA R3, R0, R3, R5 ;  /* 0x0000000300037223 */ /* 0x000fce0000000005 */
.L_x_57:
[----:B------:R-:W-:Y:S08]  /*03e0*/  BAR.SYNC.DEFER_BLOCKING 0x0 ;  /* 0x0000000000007b1d */ /* 0x000ff00000010000 */
[----:B------:R-:W0:Y:S01]  /*03f0*/  LDC R9, c[0x0][0x394] ;  /* 0x0000e500ff097b82 */ /* 0x000e220000000800 */
[----:B------:R-:W1:Y:S07]  /*0400*/  LDCU UR4, c[0x0][0x394] ;  /* 0x00007280ff0477ac */ /* 0x000e6e0008000800 */
[----:B------:R-:W2:Y:S08]  /*0410*/  LDC.64 R4, c[0x0][0x380] ;  /* 0x0000e000ff047b82 */ /* 0x000eb00000000a00 */
[----:B------:R-:W3:Y:S01]  /*0420*/  LDC.64 R6, c[0x0][0x388] ;  /* 0x0000e200ff067b82 */ /* 0x000ee20000000a00 */
[----:B-1----:R-:W-:Y:S05]  /*0430*/  @P0 EXIT ;  /* 0x000000000000094d */ /* 0x002fea0003800000 */
.L_x_61:
[----:B------:R-:W-:Y:S01]  /*0440*/  FSETP.GT.AND P0, PT, R3, 9.9999999392252902908e-09, PT ;  /* 0x322bcc770300780b */ /* 0x000fe20003f04000 */
[----:B0-----:R-:W-:Y:S02]  /*0450*/  IMAD R11, R9, UR6, R2 ;  /* 0x00000006090b7c24 */ /* 0x001fe4000f8e0202 */
[----:B------:R-:W-:-:S10]  /*0460*/  IMAD.MOV.U32 R13, RZ, RZ, RZ ;  /* 0x000000ffff0d7224 */ /* 0x000fd400078e00ff */
[----:B------:R-:W-:Y:S05]  /*0470*/  @!P0 BRA `(.L_x_58) ;  /* 0x0000000000408947 */ /* 0x000fea0003800000 */
[----:B--2---:R-:W-:-:S05]  /*0480*/  IMAD.WIDE R12, R11, 0x4, R4 ;  /* 0x000000040b0c7825 */ /* 0x004fca00078e0204 */
[----:B------:R-:W2:Y:S01]  /*0490*/  LDG.E R0, desc[UR8][R12.64] ;  /* 0x000000080c007981 */ /* 0x000ea2000c1e1900 */
[----:B------:R-:W0:Y:S01]  /*04a0*/  MUFU.RCP R8, R3 ;  /* 0x0000000300087308 */ /* 0x000e220000001000 */
[----:B------:R-:W-:Y:S01]  /*04b0*/  BSSY.RECONVERGENT B0, `(.L_x_59) ;  /* 0x000000b000007945 */ /* 0x000fe20003800200 */
[----:B0-----:R-:W-:-:S04]  /*04c0*/  FFMA R15, R8, -R3, 1 ;  /* 0x3f800000080f7423 */ /* 0x001fc80000000803 */
[----:B------:R-:W-:Y:S02]  /*04d0*/  FFMA R15, R8, R15, R8 ;  /* 0x0000000f080f7223 */ /* 0x000fe40000000008 */
[----:B--2---:R-:W0:Y:S02]  /*04e0*/  FCHK P0, R0, R3 ;  /* 0x0000000300007302 */ /* 0x004e240000000000 */
[----:B------:R-:W-:-:S04]  /*04f0*/  FFMA R8, R0, R15, RZ ;  /* 0x0000000f00087223 */ /* 0x000fc800000000ff */
[----:B------:R-:W-:-:S04]  /*0500*/  FFMA R10, R8, -R3, R0 ;  /* 0x80000003080a7223 */ /* 0x000fc80000000000 */
[----:B------:R-:W-:Y:S01]  /*0510*/  FFMA R8, R15, R10, R8 ;  /* 0x0000000a0f087223 */ /* 0x000fe20000000008 */
[----:B0-----:R-:W-:Y:S06]  /*0520*/  @!P0 BRA `(.L_x_60) ;  /* 0x00000000000c8947 */ /* 0x001fec0003800000 */
[----:B------:R-:W-:-:S07]  /*0530*/  MOV R8, 0x550 ;  /* 0x0000055000087802 */ /* 0x000fce0000000f00 */
[----:B---3--:R-:W-:Y:S05]  /*0540*/  CALL.REL.NOINC `($__internal_3_$__cuda_sm3x_div_rn_noftz_f32_slowpath) ;  /* 0x0000000000807944 */ /* 0x008fea0003c00000 */
[----:B------:R-:W-:-:S07]  /*0550*/  IMAD.MOV.U32 R8, RZ, RZ, R0 ;  /* 0x000000ffff087224 */ /* 0x000fce00078e0000 */
.L_x_60:
[----:B------:R-:W-:Y:S05]  /*0560*/  BSYNC.RECONVERGENT B0 ;  /* 0x0000000000007941 */ /* 0x000fea0003800200 */
.L_x_59:
[----:B------:R-:W-:-:S07]  /*0570*/  IMAD.MOV.U32 R13, RZ, RZ, R8 ;  /* 0x000000ffff0d7224 */ /* 0x000fce00078e0008 */
.L_x_58:
[----:B---3--:R-:W-:-:S04]  /*0580*/  IMAD.WIDE R10, R11, 0x4, R6 ;  /* 0x000000040b0a7825 */ /* 0x008fc800078e0206 */
[----:B------:R-:W-:Y:S01]  /*0590*/  VIADD R2, R2, UR7 ;  /* 0x0000000702027c36 */ /* 0x000fe20008000000 */
[----:B------:R1:W-:Y:S04]  /*05a0*/  STG.E desc[UR8][R10.64], R13 ;  /* 0x0000000d0a007986 */ /* 0x0003e8000c101908 */
[----:B------:R-:W-:-:S13]  /*05b0*/  ISETP.GE.AND P0, PT, R2, UR4, PT ;  /* 0x0000000402007c0c */ /* 0x000fda000bf06270 */
[----:B-1----:R-:W-:Y:S05]  /*05c0*/  @!P0 BRA `(.L_x_61) ;  /* 0xfffffffc009c8947 */ /* 0x002fea000383ffff */
[----:B------:R-:W-:Y:S05]  /*05d0*/  EXIT ;  /* 0x000000000000794d */ /* 0x000fea0003800000 */
        .weak           $__internal_2_$__cuda_sm20_sqrt_rn_f32_slowpath
        .type           $__internal_2_$__cuda_sm20_sqrt_rn_f32_slowpath,@function
        .size           $__internal_2_$__cuda_sm20_sqrt_rn_f32_slowpath,($__internal_3_$__cuda_sm3x_div_rn_noftz_f32_slowpath - $__internal_2_$__cuda_sm20_sqrt_rn_f32_slowpath)
$__internal_2_$__cuda_sm20_sqrt_rn_f32_slowpath:
[----:B------:R-:W-:-:S13]  /*05e0*/  LOP3.LUT P1, RZ, R0, 0x7fffffff, RZ, 0xc0, !PT ;  /* 0x7fffffff00ff7812 */ /* 0x000fda000782c0ff */
[----:B------:R-:W-:Y:S01]  /*05f0*/  @!P1 MOV R3, R0 ;  /* 0x0000000000039202 */ /* 0x000fe20000000f00 */
        /* <DEDUP_REMOVED lines=8> */
[----:B------:R-:W-:Y:S01]  /*0680*/  @!P1 IMAD.MOV.U32 R3, RZ, RZ, R0 ;  /* 0x000000ffff039224 */ /* 0x000fe200078e0000 */
        /* <DEDUP_REMOVED lines=9> */
.L_x_62:
[----:B------:R-:W-:Y:S02]  /*0720*/  IMAD.MOV.U32 R4, RZ, RZ, R6 ;  /* 0x000000ffff047224 */ /* 0x000fe400078e0006 */
[----:B------:R-:W-:-:S04]  /*0730*/  IMAD.MOV.U32 R5, RZ, RZ, 0x0 ;  /* 0x00000000ff057424 */ /* 0x000fc800078e00ff */
[----:B------:R-:W-:Y:S05]  /*0740*/  RET.REL.NODEC R4 `(_Z11fusedL2NormPKfPfii) ;  /* 0xfffffff8042c7950 */ /* 0x000fea0003c3ffff */
        .weak           $__internal_3_$__cuda_sm3x_div_rn_noftz_f32_slowpath
        .type           $__internal_3_$__cuda_sm3x_div_rn_noftz_f32_slowpath,@function
        .size           $__internal_3_$__cuda_sm3x_div_rn_noftz_f32_slowpath,(.L_x_102 - $__internal_3_$__cuda_sm3x_div_rn_noftz_f32_slowpath)
$__internal_3_$__cuda_sm3x_div_rn_noftz_f32_slowpath:
[--C-:B------:R-:W-:Y:S01]  /*0750*/  SHF.R.U32.HI R12, RZ, 0x17, R3.reuse ;  /* 0x00000017ff0c7819 */ /* 0x100fe20000011603 */
[----:B------:R-:W-:Y:S01]  /*0760*/  BSSY.RECONVERGENT B1, `(.L_x_63) ;  /* 0x0000064000017945 */ /* 0x000fe20003800200 */
[--C-:B------:R-:W-:Y:S01]  /*0770*/  SHF.R.U32.HI R10, RZ, 0x17, R0.reuse ;  /* 0x00000017ff0a7819 */ /* 0x100fe20000011600 */
[----:B------:R-:W-:Y:S01]  /*0780*/  IMAD.MOV.U32 R13, RZ, RZ, R0 ;  /* 0x000000ffff0d7224 */ /* 0x000fe200078e0000 */
[----:B------:R-:W-:Y:S01]  /*0790*/  LOP3.LUT R12, R12, 0xff, RZ, 0xc0, !PT ;  /* 0x000000ff0c0c7812 */ /* 0x000fe200078ec0ff */
[----:B------:R-:W-:Y:S01]  /*07a0*/  IMAD.MOV.U32 R14, RZ, RZ, R3 ;  /* 0x000000ffff0e7224 */ /* 0x000fe200078e0003 */
[----:B------:R-:W-:Y:S02]  /*07b0*/  LOP3.LUT R18, R10, 0xff, RZ, 0xc0, !PT ;  /* 0x000000ff0a127812 */ /* 0x000fe400078ec0ff */
[----:B------:R-:W-:-:S03]  /*07c0*/  IADD3 R16, PT, PT, R12, -0x1, RZ ;  /* 0xffffffff0c107810 */ /* 0x000fc60007ffe0ff */
[----:B------:R-:W-:Y:S01]  /*07d0*/  VIADD R15, R18, 0xffffffff ;  /* 0xffffffff120f7836 */ /* 0x000fe20000000000 */
[----:B------:R-:W-:-:S04]  /*07e0*/  ISETP.GT.U32.AND P0, PT, R16, 0xfd, PT ;  /* 0x000000fd1000780c */ /* 0x000fc80003f04070 */
[----:B------:R-:W-:-:S13]  /*07f0*/  ISETP.GT.U32.OR P0, PT, R15, 0xfd, P0 ;  /* 0x000000fd0f00780c */ /* 0x000fda0000704470 */
[----:B------:R-:W-:Y:S01]  /*0800*/  @!P0 IMAD.MOV.U32 R10, RZ, RZ, RZ ;  /* 0x000000ffff0a8224 */ /* 0x000fe200078e00ff */
        /* <DEDUP_REMOVED lines=19> */
[----:B------:R-:W-:Y:S01]  /*0940*/  @P0 MOV R10, RZ ;  /* 0x000000ff000a0202 */ /* 0x000fe20000000f00 */
[----:B------:R-:W-:Y:S02]  /*0950*/  @!P0 IMAD.MOV.U32 R10, RZ, RZ, -0x40 ;  /* 0xffffffc0ff0a8424 */ /* 0x000fe400078e00ff */
[----:B------:R-:W-:Y:S01]  /*0960*/  @!P0 FFMA R13, R0, 1.84467440737095516160e+19, RZ ;  /* 0x5f800000000d8823 */ /* 0x000fe200000000ff */
[----:B------:R-:W-:Y:S01]  /*0970*/  @!P1 FFMA R14, R3, 1.84467440737095516160e+19, RZ ;  /* 0x5f800000030e9823 */ /* 0x000fe200000000ff */
[----:B------:R-:W-:-:S07]  /*0980*/  @!P1 VIADD R10, R10, 0x40 ;  /* 0x000000400a0a9836 */ /* 0x000fce0000000000 */
.L_x_64:
[----:B------:R-:W-:Y:S01]  /*0990*/  LEA R15, R12, 0xc0800000, 0x17 ;  /* 0xc08000000c0f7811 */ /* 0x000fe200078eb8ff */
[----:B------:R-:W-:Y:S04]  /*09a0*/  BSSY.RECONVERGENT B2, `(.L_x_69) ;  /* 0x0000036000027945 */ /* 0x000fe80003800200 */
[----:B------:R-:W-:Y:S02]  /*09b0*/  IMAD.IADD R15, R14, 0x1, -R15 ;  /* 0x000000010e0f7824 */ /* 0x000fe400078e0a0f */
[----:B------:R-:W-:Y:S02]  /*09c0*/  VIADD R14, R18, 0xffffff81 ;  /* 0xffffff81120e7836 */ /* 0x000fe40000000000 */
[----:B------:R-:W0:Y:S01]  /*09d0*/  MUFU.RCP R16, R15 ;  /* 0x0000000f00107308 */ /* 0x000e220000001000 */
[----:B------:R-:W-:Y:S01]  /*09e0*/  FADD.FTZ R17, -R15, -RZ ;  /* 0x800000ff0f117221 */ /* 0x000fe20000010100 */
[----:B------:R-:W-:-:S03]  /*09f0*/  IMAD R0, R14, -0x800000, R13 ;  /* 0xff8000000e007824 */ /* 0x000fc600078e020d */
[----:B0-----:R-:W-:-:S04]  /*0a00*/  FFMA R19, R16, R17, 1 ;  /* 0x3f80000010137423 */ /* 0x001fc80000000011 */
[----:B------:R-:W-:-:S04]  /*0a10*/  FFMA R18, R16, R19, R16 ;  /* 0x0000001310127223 */ /* 0x000fc80000000010 */
[----:B------:R-:W-:-:S04]  /*0a20*/  FFMA R13, R0, R18, RZ ;  /* 0x00000012000d7223 */ /* 0x000fc800000000ff */
[----:B------:R-:W-:-:S04]  /*0a30*/  FFMA R16, R17, R13, R0 ;  /* 0x0000000d11107223 */ /* 0x000fc80000000000 */
[----:B------:R-:W-:Y:S01]  /*0a40*/  FFMA R19, R18, R16, R13 ;  /* 0x0000001012137223 */ /* 0x000fe2000000000d */
[----:B------:R-:W-:-:S03]  /*0a50*/  IADD3 R13, PT, PT, R14, 0x7f, -R12 ;  /* 0x0000007f0e0d7810 */ /* 0x000fc60007ffe80c */
[----:B------:R-:W-:Y:S01]  /*0a60*/  FFMA R16, R17, R19, R0 ;  /* 0x0000001311107223 */ /* 0x000fe20000000000 */
[----:B------:R-:W-:-:S03]  /*0a70*/  IADD3 R13, PT, PT, R13, R10, RZ ;  /* 0x0000000a0d0d7210 */ /* 0x000fc60007ffe0ff */
        /* <DEDUP_REMOVED lines=15> */
[----:B------:R-:W-:Y:S02]  /*0b70*/  VIADD R15, R14, 0x20 ;  /* 0x000000200e0f7836 */ /* 0x000fe40000000000 */
[-CC-:B------:R-:W-:Y:S01]  /*0b80*/  FFMA.RM R13, R18, R16.reuse, R19.reuse ;  /* 0x00000010120d7223 */ /* 0x180fe20000004013 */
[----:B------:R-:W-:Y:S02]  /*0b90*/  ISETP.NE.AND P2, PT, R14, RZ, PT ;  /* 0x000000ff0e00720c */ /* 0x000fe40003f45270 */
[----:B------:R-:W-:Y:S01]  /*0ba0*/  LOP3.LUT R12, R10, 0x7fffff, RZ, 0xc0, !PT ;  /* 0x007fffff0a0c7812 */ /* 0x000fe200078ec0ff */
[----:B------:R-:W-:Y:S01]  /*0bb0*/  FFMA.RP R10, R18, R16, R19 ;  /* 0x00000010120a7223 */ /* 0x000fe20000008013 */
[----:B------:R-:W-:Y:S01]  /*0bc0*/  ISETP.NE.AND P1, PT, R14, RZ, PT ;  /* 0x000000ff0e00720c */ /* 0x000fe20003f25270 */
        /* <DEDUP_REMOVED lines=11> */
[----:B------:R-:W-:-:S04]  /*0c80*/  LOP3.LUT R10, R10, R13, RZ, 0xc0, !PT ;  /* 0x0000000d0a0a7212 */ /* 0x000fc800078ec0ff */
[----:B------:R-:W-:-:S04]  /*0c90*/  IADD3 R15, PT, PT, R15, R10, RZ ;  /* 0x0000000a0f0f7210 */ /* 0x000fc80007ffe0ff */
[----:B------:R-:W-:Y:S01]  /*0ca0*/  LOP3.LUT R0, R15, R0, RZ, 0xfc, !PT ;  /* 0x000000000f007212 */ /* 0x000fe200078efcff */
[----:B------:R-:W-:Y:S06]  /*0cb0*/  BRA `(.L_x_72) ;  /* 0x0000000000107947 */ /* 0x000fec0003800000 */
.L_x_71:
[----:B------:R-:W-:-:S04]  /*0cc0*/  LOP3.LUT R0, R0, 0x80000000, RZ, 0xc0, !PT ;  /* 0x8000000000007812 */ /* 0x000fc800078ec0ff */
[----:B------:R-:W-:Y:S01]  /*0cd0*/  LOP3.LUT R0, R0, 0x7f800000, RZ, 0xfc, !PT ;  /* 0x7f80000000007812 */ /* 0x000fe200078efcff */
[----:B------:R-:W-:Y:S06]  /*0ce0*/  BRA `(.L_x_72) ;  /* 0x0000000000047947 */ /* 0x000fec0003800000 */
.L_x_70:
[----:B------:R-:W-:-:S07]  /*0cf0*/  IMAD R0, R13, 0x800000, R0 ;  /* 0x008000000d007824 */ /* 0x000fce00078e0200 */
.L_x_72:
[----:B------:R-:W-:Y:S05]  /*0d00*/  BSYNC.RECONVERGENT B2 ;  /* 0x0000000000027941 */ /* 0x000fea0003800200 */
.L_x_69:
[----:B------:R-:W-:Y:S05]  /*0d10*/  BRA `(.L_x_73) ;  /* 0x0000000000207947 */ /* 0x000fea0003800000 */
.L_x_68:
[----:B------:R-:W-:-:S04]  /*0d20*/  LOP3.LUT R0, R14, 0x80000000, R13, 0x48, !PT ;  /* 0x800000000e007812 */ /* 0x000fc800078e480d */
[----:B------:R-:W-:Y:S01]  /*0d30*/  LOP3.LUT R0, R0, 0x7f800000, RZ, 0xfc, !PT ;  /* 0x7f80000000007812 */ /* 0x000fe200078efcff */
[----:B------:R-:W-:Y:S06]  /*0d40*/  BRA `(.L_x_73) ;  /* 0x0000000000147947 */ /* 0x000fec0003800000 */
.L_x_67:
[----:B------:R-:W-:Y:S01]  /*0d50*/  LOP3.LUT R0, R14, 0x80000000, R13, 0x48, !PT ;  /* 0x800000000e007812 */ /* 0x000fe200078e480d */
[----:B------:R-:W-:Y:S06]  /*0d60*/  BRA `(.L_x_73) ;  /* 0x00000000000c7947 */ /* 0x000fec0003800000 */
.L_x_66:
[----:B------:R-:W0:Y:S01]  /*0d70*/  MUFU.RSQ R0, -QNAN ;  /* 0xffc0000000007908 */ /* 0x000e220000001400 */
[----:B------:R-:W-:Y:S05]  /*0d80*/  BRA `(.L_x_73) ;  /* 0x0000000000047947 */ /* 0x000fea0003800000 */
.L_x_65:
[----:B------:R-:W-:-:S07]  /*0d90*/  FADD.FTZ R0, R0, R3 ;  /* 0x0000000300007221 */ /* 0x000fce0000010000 */
.L_x_73:
[----:B------:R-:W-:Y:S05]  /*0da0*/  BSYNC.RECONVERGENT B1 ;  /* 0x0000000000017941 */ /* 0x000fea0003800200 */
.L_x_63:
[----:B------:R-:W-:Y:S02]  /*0db0*/  IMAD.MOV.U32 R12, RZ, RZ, R8 ;  /* 0x000000ffff0c7224 */ /* 0x000fe400078e0008 */
[----:B------:R-:W-:-:S04]  /*0dc0*/  IMAD.MOV.U32 R13, RZ, RZ, 0x0 ;  /* 0x00000000ff0d7424 */ /* 0x000fc800078e00ff */
[----:B0-----:R-:W-:Y:S05]  /*0dd0*/  RET.REL.NODEC R12 `(_Z11fusedL2NormPKfPfii) ;  /* 0xfffffff00c887950 */ /* 0x001fea0003c3ffff */
.L_x_74:
        /* <DEDUP_REMOVED lines=10> */
.L_x_102:


//--------------------- .text._Z15normalizeVectorPKfS0_Pfii --------------------------
	.section	.text._Z15normalizeVectorPKfS0_Pfii,"ax",@progbits
	.align	128
        .global         _Z15normalizeVectorPKfS0_Pfii
        .type           _Z15normalizeVectorPKfS0_Pfii,@function
        .size           _Z15normalizeVectorPKfS0_Pfii,(.L_x_103 - _Z15normalizeVectorPKfS0_Pfii)
        .other          _Z15normalizeVectorPKfS0_Pfii,@"STO_CUDA_ENTRY STV_DEFAULT"
_Z15normalizeVectorPKfS0_Pfii:
.text._Z15normalizeVectorPKfS0_Pfii:
[----:B------:R-:W-:Y:S01]  /*0000*/  LDC R1, c[0x0][0x37c] ;  /* 0x0000df00ff017b82 */ /* 0x000fe20000000800 */
[----:B------:R-:W0:Y:S07]  /*0010*/  S2R R3, SR_TID.X ;  /* 0x0000000000037919 */ /* 0x000e2e0000002100 */
[----:B------:R-:W0:Y:S08]  /*0020*/  S2UR UR4, SR_CTAID.X ;  /* 0x00000000000479c3 */ /* 0x000e300000002500 */
[----:B------:R-:W0:Y:S08]  /*0030*/  LDC R2, c[0x0][0x360] ;  /* 0x0000d800ff027b82 */ /* 0x000e300000000800 */
[----:B------:R-:W1:Y:S01]  /*0040*/  LDC.64 R4, c[0x0][0x398] ;  /* 0x0000e600ff047b82 */ /* 0x000e620000000a00 */
[----:B0-----:R-:W-:-:S02]  /*0050*/  IMAD R2, R2, UR4, R3 ;  /* 0x0000000402027c24 */ /* 0x001fc4000f8e0203 */
[----:B-1----:R-:W-:-:S05]  /*0060*/  IMAD R3, R5, R4, RZ ;  /* 0x0000000405037224 */ /* 0x002fca00078e02ff */
[----:B------:R-:W-:-:S13]  /*0070*/  ISETP.GE.AND P0, PT, R2, R3, PT ;  /* 0x000000030200720c */ /* 0x000fda0003f06270 */
[----:B------:R-:W-:Y:S05]  /*0080*/  @P0 EXIT ;  /* 0x000000000000094d */ /* 0x000fea0003800000 */
[----:B------:R-:W-:Y:S01]  /*0090*/  IABS R9, R5 ;  /* 0x0000000500097213 */ /* 0x000fe20000000000 */
[----:B------:R-:W0:Y:S03]  /*00a0*/  LDCU.64 UR4, c[0x0][0x358] ;  /* 0x00006b00ff0477ac */ /* 0x000e260008000a00 */
[----:B------:R-:W1:Y:S08]  /*00b0*/  I2F.RP R0, R9 ;  /* 0x0000000900007306 */ /* 0x000e700000209400 */
[----:B-1----:R-:W1:Y:S02]  /*00c0*/  MUFU.RCP R0, R0 ;  /* 0x0000000000007308 */ /* 0x002e640000001000 */
[----:B-1----:R-:W-:-:S06]  /*00d0*/  VIADD R6, R0, 0xffffffe ;  /* 0x0ffffffe00067836 */ /* 0x002fcc0000000000 */
[----:B------:R1:W2:Y:S02]  /*00e0*/  F2I.FTZ.U32.TRUNC.NTZ R7, R6 ;  /* 0x0000000600077305 */ /* 0x0002a4000021f000 */
[----:B-1----:R-:W-:Y:S02]  /*00f0*/  IMAD.MOV.U32 R6, RZ, RZ, RZ ;  /* 0x000000ffff067224 */ /* 0x002fe400078e00ff */
[----:B--2---:R-:W-:-:S04]  /*0100*/  IMAD.MOV R4, RZ, RZ, -R7 ;  /* 0x000000ffff047224 */ /* 0x004fc800078e0a07 */
[----:B------:R-:W-:Y:S01]  /*0110*/  IMAD R3, R4, R9, RZ ;  /* 0x0000000904037224 */ /* 0x000fe200078e02ff */
[----:B------:R-:W-:-:S03]  /*0120*/  IABS R4, R2 ;  /* 0x0000000200047213 */ /* 0x000fc60000000000 */
[----:B------:R-:W-:-:S06]  /*0130*/  IMAD.HI.U32 R7, R7, R3, R6 ;  /* 0x0000000307077227 */ /* 0x000fcc00078e0006 */
[----:B------:R-:W-:Y:S02]  /*0140*/  IMAD.HI.U32 R3, R7, R4, RZ ;  /* 0x0000000407037227 */ /* 0x000fe400078e00ff */
[----:B------:R-:W1:Y:S02]  /*0150*/  LDC.64 R6, c[0x0][0x388] ;  /* 0x0000e200ff067b82 */ /* 0x000e640000000a00 */
[----:B------:R-:W-:-:S04]  /*0160*/  IMAD.MOV R0, RZ, RZ, -R3 ;  /* 0x000000ffff007224 */ /* 0x000fc800078e0a03 */
[----:B------:R-:W-:-:S05]  /*0170*/  IMAD R0, R9, R0, R4 ;  /* 0x0000000009007224 */ /* 0x000fca00078e0204 */
[----:B------:R-:W-:-:S13]  /*0180*/  ISETP.GT.U32.AND P2, PT, R9, R0, PT ;  /* 0x000000000900720c */ /* 0x000fda0003f44070 */
[----:B------:R-:W-:Y:S02]  /*0190*/  @!P2 IMAD.IADD R0, R0, 0x1, -R9 ;  /* 0x000000010000a824 */ /* 0x000fe400078e0a09 */
[----:B------:R-:W-:Y:S01]  /*01a0*/  @!P2 VIADD R3, R3, 0x1 ;  /* 0x000000010303a836 */ /* 0x000fe20000000000 */
[----:B------:R-:W-:Y:S02]  /*01b0*/  ISETP.NE.AND P2, PT, R5, RZ, PT ;  /* 0x000000ff0500720c */ /* 0x000fe40003f45270 */
[----:B------:R-:W-:Y:S02]  /*01c0*/  ISETP.GE.U32.AND P0, PT, R0, R9, PT ;  /* 0x000000090000720c */ /* 0x000fe40003f06070 */
[----:B------:R-:W-:-:S04]  /*01d0*/  LOP3.LUT R0, R2, R5, RZ, 0x3c, !PT ;  /* 0x0000000502007212 */ /* 0x000fc800078e3cff */
[----:B------:R-:W-:-:S07]  /*01e0*/  ISETP.GE.AND P1, PT, R0, RZ, PT ;  /* 0x000000ff0000720c */ /* 0x000fce0003f26270 */
[----:B------:R-:W-:-:S06]  /*01f0*/  @P0 VIADD R3, R3, 0x1 ;  /* 0x0000000103030836 */ /* 0x000fcc0000000000 */
[----:B------:R-:W-:Y:S01]  /*0200*/  @!P1 IMAD.MOV R3, RZ, RZ, -R3 ;  /* 0x000000ffff039224 */ /* 0x000fe200078e0a03 */
[----:B------:R-:W-:-:S05]  /*0210*/  @!P2 LOP3.LUT R3, RZ, R5, RZ, 0x33, !PT ;  /* 0x00000005ff03a212 */ /* 0x000fca00078e33ff */
[----:B-1----:R-:W-:-:S05]  /*0220*/  IMAD.WIDE R4, R3, 0x4, R6 ;  /* 0x0000000403047825 */ /* 0x002fca00078e0206 */
[----:B0-----:R-:W2:Y:S01]  /*0230*/  LDG.E R9, desc[UR4][R4.64] ;  /* 0x0000000404097981 */ /* 0x001ea2000c1e1900 */
[----:B------:R-:W-:Y:S01]  /*0240*/  BSSY.RECONVERGENT B0, `(.L_x_75) ;  /* 0x0000014000007945 */ /* 0x000fe20003800200 */
[----:B------:R-:W-:Y:S01]  /*0250*/  IMAD.MOV.U32 R7, RZ, RZ, RZ ;  /* 0x000000ffff077224 */ /* 0x000fe200078e00ff */
[----:B--2---:R-:W-:-:S13]  /*0260*/  FSETP.GT.AND P0, PT, R9, 9.9999999392252902908e-09, PT ;  /* 0x322bcc770900780b */ /* 0x004fda0003f04000 */
[----:B------:R-:W-:Y:S05]  /*0270*/  @!P0 BRA `(.L_x_76) ;  /* 0x0000000000408947 */ /* 0x000fea0003800000 */
[----:B------:R-:W0:Y:S02]  /*0280*/  LDC.64 R4, c[0x0][0x380] ;  /* 0x0000e000ff047b82 */ /* 0x000e240000000a00 */
[----:B0-----:R-:W-:-:S05]  /*0290*/  IMAD.WIDE R4, R2, 0x4, R4 ;  /* 0x0000000402047825 */ /* 0x001fca00078e0204 */
[----:B------:R-:W2:Y:S01]  /*02a0*/  LDG.E R0, desc[UR4][R4.64] ;  /* 0x0000000404007981 */ /* 0x000ea2000c1e1900 */
        /* <DEDUP_REMOVED lines=10> */
[----:B------:R-:W-:Y:S05]  /*0350*/  CALL.REL.NOINC `($__internal_4_$__cuda_sm3x_div_rn_noftz_f32_slowpath) ;  /* 0x00000000001c7944 */ /* 0x000fea0003c00000 */
[----:B------:R-:W-:-:S07]  /*0360*/  IMAD.MOV.U32 R7, RZ, RZ, R0 ;  /* 0x000000ffff077224 */ /* 0x000fce00078e0000 */
.L_x_77:
[----:B------:R-:W-:Y:S05]  /*0370*/  BSYNC.RECONVERGENT B1 ;  /* 0x0000000000017941 */ /* 0x000fea0003800200 */
.L_x_76:
[----:B------:R-:W-:Y:S05]  /*0380*/  BSYNC.RECONVERGENT B0 ;  /* 0x0000000000007941 */ /* 0x000fea0003800200 */
.L_x_75:
[----:B------:R-:W0:Y:S02]  /*0390*/  LDC.64 R4, c[0x0][0x390] ;  /* 0x0000e400ff047b82 */ /* 0x000e240000000a00 */
[----:B0-----:R-:W-:-:S05]  /*03a0*/  IMAD.WIDE R2, R2, 0x4, R4 ;  /* 0x0000000402027825 */ /* 0x001fca00078e0204 */
[----:B------:R-:W-:Y:S01]  /*03b0*/  STG.E desc[UR4][R2.64], R7 ;  /* 0x0000000702007986 */ /* 0x000fe2000c101904 */
[----:B------:R-:W-:Y:S05]  /*03c0*/  EXIT ;  /* 0x000000000000794d */ /* 0x000fea0003800000 */
        .weak           $__internal_4_$__cuda_sm3x_div_rn_noftz_f32_slowpath
        .type           $__internal_4_$__cuda_sm3x_div_rn_noftz_f32_slowpath,@function
        .size           $__internal_4_$__cuda_sm3x_div_rn_noftz_f32_slowpath,(.L_x_103 - $__internal_4_$__cuda_sm3x_div_rn_noftz_f32_slowpath)
$__internal_4_$__cuda_sm3x_div_rn_noftz_f32_slowpath:
[--C-:B------:R-:W-:Y:S01]  /*03d0*/  SHF.R.U32.HI R5, RZ, 0x17, R9.reuse ;  /* 0x00000017ff057819 */ /* 0x100fe20000011609 */
[----:B------:R-:W-:Y:S01]  /*03e0*/  BSSY.RECONVERGENT B2, `(.L_x_78) ;  /* 0x0000065000027945 */ /* 0x000fe20003800200 */
[--C-:B------:R-:W-:Y:S01]  /*03f0*/  SHF.R.U32.HI R3, RZ, 0x17, R0.reuse ;  /* 0x00000017ff037819 */ /* 0x100fe20000011600 */
[----:B------:R-:W-:Y:S01]  /*0400*/  IMAD.MOV.U32 R6, RZ, RZ, R0 ;  /* 0x000000ffff067224 */ /* 0x000fe200078e0000 */
[----:B------:R-:W-:Y:S01]  /*0410*/  LOP3.LUT R12, R5, 0xff, RZ, 0xc0, !PT ;  /* 0x000000ff050c7812 */ /* 0x000fe200078ec0ff */
[----:B------:R-:W-:Y:S01]  /*0420*/  IMAD.MOV.U32 R7, RZ, RZ, R9 ;  /* 0x000000ffff077224 */ /* 0x000fe200078e0009 */
[----:B------:R-:W-:-:S03]  /*0430*/  LOP3.LUT R5, R3, 0xff, RZ, 0xc0, !PT ;  /* 0x000000ff03057812 */ /* 0x000fc600078ec0ff */
[----:B------:R-:W-:Y:S02]  /*0440*/  VIADD R11, R12, 0xffffffff ;  /* 0xffffffff0c0b7836 */ /* 0x000fe40000000000 */
[----:B------:R-:W-:-:S03]  /*0450*/  VIADD R10, R5, 0xffffffff ;  /* 0xffffffff050a7836 */ /* 0x000fc60000000000 */
[----:B------:R-:W-:-:S04]  /*0460*/  ISETP.GT.U32.AND P0, PT, R11, 0xfd, PT ;  /* 0x000000fd0b00780c */ /* 0x000fc80003f04070 */
[----:B------:R-:W-:-:S13]  /*0470*/  ISETP.GT.U32.OR P0, PT, R10, 0xfd, P0 ;  /* 0x000000fd0a00780c */ /* 0x000fda0000704470 */
[----:B------:R-:W-:Y:S01]  /*0480*/  @!P0 IMAD.MOV.U32 R8, RZ, RZ, RZ ;  /* 0x000000ffff088224 */ /* 0x000fe200078e00ff */
[----:B------:R-:W-:Y:S06]  /*0490*/  @!P0 BRA `(.L_x_79) ;  /* 0x0000000000608947 */ /* 0x000fec0003800000 */
[----:B------:R-:W-:Y:S01]  /*04a0*/  FSETP.GTU.FTZ.AND P0, PT, |R0|, +INF , PT ;  /* 0x7f8000000000780b */ /* 0x000fe20003f1c200 */
[----:B------:R-:W-:Y:S01]  /*04b0*/  IMAD.MOV.U32 R3, RZ, RZ, R9 ;  /* 0x000000ffff037224 */ /* 0x000fe200078e0009 */
        /* <DEDUP_REMOVED lines=20> */
[----:B------:R-:W-:Y:S02]  /*0600*/  @!P1 FFMA R7, R3, 1.84467440737095516160e+19, RZ ;  /* 0x5f80000003079823 */ /* 0x000fe400000000ff */
[----:B------:R-:W-:-:S07]  /*0610*/  @!P1 VIADD R8, R8, 0x40 ;  /* 0x0000004008089836 */ /* 0x000fce0000000000 */
.L_x_79:
[----:B------:R-:W-:Y:S01]  /*0620*/  LEA R0, R12, 0xc0800000, 0x17 ;  /* 0xc08000000c007811 */ /* 0x000fe200078eb8ff */
[----:B------:R-:W-:Y:S01]  /*0630*/  VIADD R5, R5, 0xffffff81 ;  /* 0xffffff8105057836 */ /* 0x000fe20000000000 */
[----:B------:R-:W-:Y:S03]  /*0640*/  BSSY.RECONVERGENT B3, `(.L_x_84) ;  /* 0x0000035000037945 */ /* 0x000fe60003800200 */
[----:B------:R-:W-:Y:S02]  /*0650*/  IMAD.IADD R7, R7, 0x1, -R0 ;  /* 0x0000000107077824 */ /* 0x000fe400078e0a00 */
[C---:B------:R-:W-:Y:S01]  /*0660*/  IMAD R0, R5.reuse, -0x800000, R6 ;  /* 0xff80000005007824 */ /* 0x040fe200078e0206 */
[----:B------:R-:W-:Y:S01]  /*0670*/  IADD3 R5, PT, PT, R5, 0x7f, -R12 ;  /* 0x0000007f05057810 */ /* 0x000fe20007ffe80c */
[----:B------:R-:W0:Y:S01]  /*0680*/  MUFU.RCP R3, R7 ;  /* 0x0000000700037308 */ /* 0x000e220000001000 */
[----:B------:R-:W-:-:S03]  /*0690*/  FADD.FTZ R9, -R7, -RZ ;  /* 0x800000ff07097221 */ /* 0x000fc60000010100 */
[----:B------:R-:W-:Y:S02]  /*06a0*/  IMAD.IADD R5, R5, 0x1, R8 ;  /* 0x0000000105057824 */ /* 0x000fe400078e0208 */
        /* <DEDUP_REMOVED lines=20> */
[CC--:B------:R-:W-:Y:S01]  /*07f0*/  FFMA.RZ R3, R10.reuse, R6.reuse, R11 ;  /* 0x000000060a037223 */ /* 0x0c0fe2000000c00b */
[C---:B------:R-:W-:Y:S01]  /*0800*/  VIADD R8, R7.reuse, 0x20 ;  /* 0x0000002007087836 */ /* 0x040fe20000000000 */
[C---:B------:R-:W-:Y:S02]  /*0810*/  ISETP.NE.AND P2, PT, R7.reuse, RZ, PT ;  /* 0x000000ff0700720c */ /* 0x040fe40003f45270 */
[----:B------:R-:W-:Y:S01]  /*0820*/  ISETP.NE.AND P1, PT, R7, RZ, PT ;  /* 0x000000ff0700720c */ /* 0x000fe20003f25270 */
[----:B------:R-:W-:Y:S01]  /*0830*/  IMAD.MOV R7, RZ, RZ, -R7 ;  /* 0x000000ffff077224 */ /* 0x000fe200078e0a07 */
[----:B------:R-:W-:Y:S01]  /*0840*/  LOP3.LUT R5, R3, 0x7fffff, RZ, 0xc0, !PT ;  /* 0x007fffff03057812 */ /* 0x000fe200078ec0ff */
[CCC-:B------:R-:W-:Y:S01]  /*0850*/  FFMA.RP R3, R10.reuse, R6.reuse, R11.reuse ;  /* 0x000000060a037223 */ /* 0x1c0fe2000000800b */
[----:B------:R-:W-:Y:S02]  /*0860*/  FFMA.RM R6, R10, R6, R11 ;  /* 0x000000060a067223 */ /* 0x000fe4000000400b */
[----:B------:R-:W-:-:S03]  /*0870*/  LOP3.LUT R5, R5, 0x800000, RZ, 0xfc, !PT ;  /* 0x0080000005057812 */ /* 0x000fc600078efcff */
        /* <DEDUP_REMOVED lines=13> */
.L_x_86:
[----:B------:R-:W-:-:S04]  /*0950*/  LOP3.LUT R0, R0, 0x80000000, RZ, 0xc0, !PT ;  /* 0x8000000000007812 */ /* 0x000fc800078ec0ff */
[----:B------:R-:W-:Y:S01]  /*0960*/  LOP3.LUT R0, R0, 0x7f800000, RZ, 0xfc, !PT ;  /* 0x7f80000000007812 */ /* 0x000fe200078efcff */
[----:B------:R-:W-:Y:S06]  /*0970*/  BRA `(.L_x_87) ;  /* 0x0000000000047947 */ /* 0x000fec0003800000 */
.L_x_85:
[----:B------:R-:W-:-:S07]  /*0980*/  IMAD R0, R5, 0x800000, R0 ;  /* 0x0080000005007824 */ /* 0x000fce00078e0200 */
.L_x_87:
[----:B------:R-:W-:Y:S05]  /*0990*/  BSYNC.RECONVERGENT B3 ;  /* 0x0000000000037941 */ /* 0x000fea0003800200 */
.L_x_84:
[----:B------:R-:W-:Y:S05]  /*09a0*/  BRA `(.L_x_88) ;  /* 0x0000000000207947 */ /* 0x000fea0003800000 */
.L_x_83:
[----:B------:R-:W-:-:S04]  /*09b0*/  LOP3.LUT R0, R7, 0x80000000, R6, 0x48, !PT ;  /* 0x8000000007007812 */ /* 0x000fc800078e4806 */
[----:B------:R-:W-:Y:S01]  /*09c0*/  LOP3.LUT R0, R0, 0x7f800000, RZ, 0xfc, !PT ;  /* 0x7f80000000007812 */ /* 0x000fe200078efcff */
[----:B------:R-:W-:Y:S06]  /*09d0*/  BRA `(.L_x_88) ;  /* 0x0000000000147947 */ /* 0x000fec0003800000 */
.L_x_82:
[----:B------:R-:W-:Y:S01]  /*09e0*/  LOP3.LUT R0, R7, 0x80000000, R6, 0x48, !PT ;  /* 0x8000000007007812 */ /* 0x000fe200078e4806 */
[----:B------:R-:W-:Y:S06]  /*09f0*/  BRA `(.L_x_88) ;  /* 0x00000000000c7947 */ /* 0x000fec0003800000 */
.L_x_81:
[----:B------:R-:W0:Y:S01]  /*0a00*/  MUFU.RSQ R0, -QNAN ;  /* 0xffc0000000007908 */ /* 0x000e220000001400 */
[----:B------:R-:W-:Y:S05]  /*0a10*/  BRA `(.L_x_88) ;  /* 0x0000000000047947 */ /* 0x000fea0003800000 */
.L_x_80:
[----:B------:R-:W-:-:S07]  /*0a20*/  FADD.FTZ R0, R0, R3 ;  /* 0x0000000300007221 */ /* 0x000fce0000010000 */
.L_x_88:
[----:B------:R-:W-:Y:S05]  /*0a30*/  BSYNC.RECONVERGENT B2 ;  /* 0x0000000000027941 */ /* 0x000fea0003800200 */
.L_x_78:
[----:B------:R-:W-:-:S04]  /*0a40*/  IMAD.MOV.U32 R5, RZ, RZ, 0x0 ;  /* 0x00000000ff057424 */ /* 0x000fc800078e00ff */
[----:B0-----:R-:W-:Y:S05]  /*0a50*/  RET.REL.NODEC R4 `(_Z15normalizeVectorPKfS0_Pfii) ;  /* 0xfffffff404687950 */ /* 0x001fea0003c3ffff */
.L_x_89:
        /* <DEDUP_REMOVED lines=10> */
.L_x_103:


//--------------------- .text._Z12computeNormsPKfPfii --------------------------
	.section	.text._Z12computeNormsPKfPfii,"ax",@progbits
	.align	128
        .global         _Z12computeNormsPKfPfii
        .type           _Z12computeNormsPKfPfii,@function
        .size           _Z12computeNormsPKfPfii,(.L_x_104 - _Z12computeNormsPKfPfii)
        .other          _Z12computeNormsPKfPfii,@"STO_CUDA_ENTRY STV_DEFAULT"
_Z12computeNormsPKfPfii:
.text._Z12computeNormsPKfPfii:
[----:B------:R-:W-:Y:S01]  /*0000*/  LDC R1, c[0x0][0x37c] ;  /* 0x0000df00ff017b82 */ /* 0x000fe20000000800 */
[----:B------:R-:W0:Y:S01]  /*0010*/  S2R R2, SR_CTAID.X ;  /* 0x0000000000027919 */ /* 0x000e220000002500 */
[----:B------:R-:W0:Y:S02]  /*0020*/  LDCU UR4, c[0x0][0x390] ;  /* 0x00007200ff0477ac */ /* 0x000e240008000800 */
[----:B0-----:R-:W-:-:S13]  /*0030*/  ISETP.GE.AND P0, PT, R2, UR4, PT ;  /* 0x0000000402007c0c */ /* 0x001fda000bf06270 */
[----:B------:R-:W-:Y:S05]  /*0040*/  @P0 EXIT ;  /* 0x000000000000094d */ /* 0x000fea0003800000 */
[----:B------:R-:W0:Y:S01]  /*0050*/  S2R R8, SR_TID.X ;  /* 0x0000000000087919 */ /* 0x000e220000002100 */
[----:B------:R-:W0:Y:S01]  /*0060*/  LDCU UR4, c[0x0][0x394] ;  /* 0x00007280ff0477ac */ /* 0x000e220008000800 */
[----:B------:R-:W-:Y:S01]  /*0070*/  BSSY.RECONVERGENT B0, `(.L_x_90) ;  /* 0x0000010000007945 */ /* 0x000fe20003800200 */
[----:B------:R-:W-:Y:S01]  /*0080*/  HFMA2 R0, -RZ, RZ, 0, 0 ;  /* 0x00000000ff007431 */ /* 0x000fe200000001ff */
[----:B------:R-:W1:Y:S01]  /*0090*/  LDCU.64 UR8, c[0x0][0x358] ;  /* 0x00006b00ff0877ac */ /* 0x000e620008000a00 */
[----:B0-----:R-:W-:-:S13]  /*00a0*/  ISETP.GE.AND P0, PT, R8, UR4, PT ;  /* 0x0000000408007c0c */ /* 0x001fda000bf06270 */
[----:B-1----:R-:W-:Y:S05]  /*00b0*/  @P0 BRA `(.L_x_91) ;  /* 0x00000000002c0947 */ /* 0x002fea0003800000 */
[----:B------:R-:W0:Y:S01]  /*00c0*/  LDC R10, c[0x0][0x360] ;  /* 0x0000d800ff0a7b82 */ /* 0x000e220000000800 */
[----:B------:R-:W-:Y:S01]  /*00d0*/  IMAD.MOV.U32 R0, RZ, RZ, RZ ;  /* 0x000000ffff007224 */ /* 0x000fe200078e00ff */
[----:B------:R-:W-:-:S06]  /*00e0*/  MOV R3, R8 ;  /* 0x0000000800037202 */ /* 0x000fcc0000000f00 */
[----:B------:R-:W1:Y:S02]  /*00f0*/  LDC.64 R6, c[0x0][0x380] ;  /* 0x0000e000ff067b82 */ /* 0x000e640000000a00 */
.L_x_92:
[----:B------:R-:W-:-:S04]  /*0100*/  IMAD R5, R2, UR4, R3 ;  /* 0x0000000402057c24 */ /* 0x000fc8000f8e0203 */
[----:B-1----:R-:W-:-:S06]  /*0110*/  IMAD.WIDE R4, R5, 0x4, R6 ;  /* 0x0000000405047825 */ /* 0x002fcc00078e0206 */
[----:B------:R-:W2:Y:S01]  /*0120*/  LDG.E R5, desc[UR8][R4.64] ;  /* 0x0000000804057981 */ /* 0x000ea2000c1e1900 */
[----:B0-----:R-:W-:-:S05]  /*0130*/  IMAD.IADD R3, R10, 0x1, R3 ;  /* 0x000000010a037824 */ /* 0x001fca00078e0203 */
[----:B------:R-:W-:Y:S01]  /*0140*/  ISETP.GE.AND P0, PT, R3, UR4, PT ;  /* 0x0000000403007c0c */ /* 0x000fe2000bf06270 */
[----:B--2---:R-:W-:-:S12]  /*0150*/  FFMA R0, R5, R5, R0 ;  /* 0x0000000505007223 */ /* 0x004fd80000000000 */
[----:B------:R-:W-:Y:S05]  /*0160*/  @!P0 BRA `(.L_x_92) ;  /* 0xfffffffc00e48947 */ /* 0x000fea000383ffff */
.L_x_91:
[----:B------:R-:W-:Y:S05]  /*0170*/  BSYNC.RECONVERGENT B0 ;  /* 0x0000000000007941 */ /* 0x000fea0003800200 */
.L_x_90:
[----:B------:R-:W0:Y:S01]  /*0180*/  S2UR UR5, SR_CgaCtaId ;  /* 0x00000000000579c3 */ /* 0x000e220000008800 */
[----:B------:R-:W-:Y:S01]  /*0190*/  UMOV UR4, 0x400 ;  /* 0x0000040000047882 */ /* 0x000fe20000000000 */
[----:B------:R-:W1:Y:S01]  /*01a0*/  LDCU UR6, c[0x0][0x360] ;  /* 0x00006c00ff0677ac */ /* 0x000e620008000800 */
[----:B------:R-:W-:Y:S01]  /*01b0*/  ISETP.NE.AND P0, PT, R8, RZ, PT ;  /* 0x000000ff0800720c */ /* 0x000fe20003f05270 */
[----:B-1----:R-:W-:Y:S02]  /*01c0*/  UISETP.GE.U32.AND UP0, UPT, UR6, 0x2, UPT ;  /* 0x000000020600788c */ /* 0x002fe4000bf06070 */
[----:B0-----:R-:W-:-:S06]  /*01d0*/  ULEA UR4, UR5, UR4, 0x18 ;  /* 0x0000000405047291 */ /* 0x001fcc000f8ec0ff */
[----:B------:R-:W-:-:S05]  /*01e0*/  LEA R3, R8, UR4, 0x2 ;  /* 0x0000000408037c11 */ /* 0x000fca000f8e10ff */
[----:B------:R0:W-:Y:S01]  /*01f0*/  STS [R3], R0 ;  /* 0x0000000003007388 */ /* 0x0001e20000000800 */
[----:B------:R-:W-:Y:S06]  /*0200*/  BAR.SYNC.DEFER_BLOCKING 0x0 ;  /* 0x0000000000007b1d */ /* 0x000fec0000010000 */
[----:B------:R-:W-:Y:S05]  /*0210*/  BRA.U !UP0, `(.L_x_93) ;  /* 0x0000000108307547 */ /* 0x000fea000b800000 */
[----:B0-----:R-:W-:-:S07]  /*0220*/  MOV R0, UR6 ;  /* 0x0000000600007c02 */ /* 0x001fce0008000f00 */
.L_x_94:
        /* <DEDUP_REMOVED lines=11> */
.L_x_93:
[----:B------:R-:W-:Y:S05]  /*02e0*/  @P0 EXIT ;  /* 0x000000000000094d */ /* 0x000fea0003800000 */
[----:B------:R-:W1:Y:S01]  /*02f0*/  S2UR UR5, SR_CgaCtaId ;  /* 0x00000000000579c3 */ /* 0x000e620000008800 */
[----:B------:R-:W-:Y:S02]  /*0300*/  UMOV UR4, 0x400 ;  /* 0x0000040000047882 */ /* 0x000fe40000000000 */
[----:B-1----:R-:W-:-:S09]  /*0310*/  ULEA UR4, UR5, UR4, 0x18 ;  /* 0x0000000405047291 */ /* 0x002fd2000f8ec0ff */
[----:B0-----:R-:W0:Y:S02]  /*0320*/  LDS R0, [UR4] ;  /* 0x00000004ff007984 */ /* 0x001e240008000800 */
[----:B0-----:R-:W-:Y:S01]  /*0330*/  IADD3 R4, PT, PT, R0, -0xd000000, RZ ;  /* 0xf300000000047810 */ /* 0x001fe20007ffe0ff */
[----:B------:R0:W1:Y:S03]  /*0340*/  MUFU.RSQ R3, R0 ;  /* 0x0000000000037308 */ /* 0x0000660000001400 */
[----:B------:R-:W-:-:S13]  /*0350*/  ISETP.GT.U32.AND P0, PT, R4, 0x727fffff, PT ;  /* 0x727fffff0400780c */ /* 0x000fda0003f04070 */
[----:B0-----:R-:W-:Y:S05]  /*0360*/  @!P0 BRA `(.L_x_95) ;  /* 0x0000000000108947 */ /* 0x001fea0003800000 */
[----:B------:R-:W-:-:S07]  /*0370*/  MOV R6, 0x390 ;  /* 0x0000039000067802 */ /* 0x000fce0000000f00 */
[----:B-1----:R-:W-:Y:S05]  /*0380*/  CALL.REL.NOINC `($__internal_5_$__cuda_sm20_sqrt_rn_f32_slowpath) ;  /* 0x0000000000287944 */ /* 0x002fea0003c00000 */
[----:B------:R-:W-:Y:S01]  /*0390*/  IMAD.MOV.U32 R7, RZ, RZ, R3 ;  /* 0x000000ffff077224 */ /* 0x000fe200078e0003 */
[----:B------:R-:W-:Y:S06]  /*03a0*/  BRA `(.L_x_96) ;  /* 0x0000000000107947 */ /* 0x000fec0003800000 */
.L_x_95:
[----:B-1----:R-:W-:Y:S01]  /*03b0*/  FMUL.FTZ R7, R0, R3 ;  /* 0x0000000300077220 */ /* 0x002fe20000410000 */
[----:B------:R-:W-:-:S03]  /*03c0*/  FMUL.FTZ R3, R3, 0.5 ;  /* 0x3f00000003037820 */ /* 0x000fc60000410000 */
[----:B------:R-:W-:-:S04]  /*03d0*/  FFMA R0, -R7, R7, R0 ;  /* 0x0000000707007223 */ /* 0x000fc80000000100 */
[----:B------:R-:W-:-:S07]  /*03e0*/  FFMA R7, R0, R3, R7 ;  /* 0x0000000300077223 */ /* 0x000fce0000000007 */
.L_x_96:
[----:B------:R-:W0:Y:S02]  /*03f0*/  LDC.64 R4, c[0x0][0x388] ;  /* 0x0000e200ff047b82 */ /* 0x000e240000000a00 */
[----:B0-----:R-:W-:-:S05]  /*0400*/  IMAD.WIDE.U32 R2, R2, 0x4, R4 ;  /* 0x0000000402027825 */ /* 0x001fca00078e0004 */
[----:B------:R-:W-:Y:S01]  /*0410*/  STG.E desc[UR8][R2.64], R7 ;  /* 0x0000000702007986 */ /* 0x000fe2000c101908 */
[----:B------:R-:W-:Y:S05]  /*0420*/  EXIT ;  /* 0x000000000000794d */ /* 0x000fea0003800000 */
        .weak           $__internal_5_$__cuda_sm20_sqrt_rn_f32_slowpath
        .type           $__internal_5_$__cuda_sm20_sqrt_rn_f32_slowpath,@function
        .size           $__internal_5_$__cuda_sm20_sqrt_rn_f32_slowpath,(.L_x_104 - $__internal_5_$__cuda_sm20_sqrt_rn_f32_slowpath)
$__internal_5_$__cuda_sm20_sqrt_rn_f32_slowpath:
[----:B------:R-:W-:-:S13]  /*0430*/  LOP3.LUT P0, RZ, R0, 0x7fffffff, RZ, 0xc0, !PT ;  /* 0x7fffffff00ff7812 */ /* 0x000fda000780c0ff */
[----:B------:R-:W-:Y:S01]  /*0440*/  @!P0 MOV R3, R0 ;  /* 0x0000000000038202 */ /* 0x000fe20000000f00 */
[----:B------:R-:W-:Y:S06]  /*0450*/  @!P0 BRA `(.L_x_97) ;  /* 0x0000000000448947 */ /* 0x000fec0003800000 */
[----:B------:R-:W-:-:S13]  /*0460*/  FSETP.GEU.FTZ.AND P0, PT, R0, RZ, PT ;  /* 0x000000ff0000720b */ /* 0x000fda0003f1e000 */
[----:B------:R-:W-:Y:S01]  /*0470*/  @!P0 MOV R3, 0x7fffffff ;  /* 0x7fffffff00038802 */ /* 0x000fe20000000f00 */
        /* <DEDUP_REMOVED lines=15> */
.L_x_97:
[----:B------:R-:W-:Y:S01]  /*0570*/  HFMA2 R5, -RZ, RZ, 0, 0 ;  /* 0x00000000ff057431 */ /* 0x000fe200000001ff */
[----:B------:R-:W-:-:S04]  /*0580*/  MOV R4, R6 ;  /* 0x0000000600047202 */ /* 0x000fc80000000f00 */
[----:B------:R-:W-:Y:S05]  /*0590*/  RET.REL.NODEC R4 `(_Z12computeNormsPKfPfii) ;  /* 0xfffffff804987950 */ /* 0x000fea0003c3ffff */
.L_x_98:
        /* <DEDUP_REMOVED lines=14> */
.L_x_104:


//--------------------- .nv.shared._Z20fusedL2NormOptimizedPKfPfii --------------------------
	.section	.nv.shared._Z20fusedL2NormOptimizedPKfPfii,"aw",@nobits
	.sectionflags	@""
	.align	16
	.zero		1024


//--------------------- .nv.shared.reserved.0     --------------------------
	.section	.nv.shared.reserved.0,"aw",@nobits
	.weak		__nv_reservedSMEM_offset_0_alias
	.size		__nv_reservedSMEM_offset_0_alias, 0, 64
	.other		__nv_reservedSMEM_offset_0_alias,@"STO_CUDA_RESERVED_SHARED STV_DEFAULT"
__nv_reservedSMEM_offset_0_alias:
	.zero		0
	.zero		64


//--------------------- .nv.shared._Z11fusedL2NormPKfPfii --------------------------
	.section	.nv.shared._Z11fusedL2NormPKfPfii,"aw",@nobits
	.sectionflags	@""
	.align	16
	.zero		1024


//--------------------- .nv.shared._Z15normalizeVectorPKfS0_Pfii --------------------------
	.section	.nv.shared._Z15normalizeVectorPKfS0_Pfii,"aw",@nobits
	.sectionflags	@""
	.align	16
	.zero		1024


//--------------------- .nv.shared._Z12computeNormsPKfPfii --------------------------
	.section	.nv.shared._Z12computeNormsPKfPfii,"aw",@nobits
	.sectionflags	@""
	.align	16
	.zero		1024


//--------------------- .nv.constant0._Z20fusedL2NormOptimizedPKfPfii --------------------------
	.section	.nv.constant0._Z20fusedL2NormOptimizedPKfPfii,"a",@progbits
	.sectionflags	@""
	.align	4
.nv.constant0._Z20fusedL2NormOptimizedPKfPfii:
	.zero		920


//--------------------- .nv.constant0._Z11fusedL2NormPKfPfii --------------------------
	.section	.nv.constant0._Z11fusedL2NormPKfPfii,"a",@progbits
	.sectionflags	@""
	.align	4
.nv.constant0._Z11fusedL2NormPKfPfii:
	.zero		920


//--------------------- .nv.constant0._Z15normalizeVectorPKfS0_Pfii --------------------------
	.section	.nv.constant0._Z15normalizeVectorPKfS0_Pfii,"a",@progbits
	.sectionflags	@""
	.align	4
.nv.constant0._Z15normalizeVectorPKfS0_Pfii:
	.zero		928


//--------------------- .nv.constant0._Z12computeNormsPKfPfii --------------------------
	.section	.nv.constant0._Z12computeNormsPKfPfii,"a",@progbits
	.sectionflags	@""
	.align	4
.nv.constant0._Z12computeNormsPKfPfii:
	.zero		920


//--------------------- SYMBOLS --------------------------

	.type		.nv.reservedSmem.offset0,@object
	.size		.nv.reservedSmem.offset0,0x4
	.type		.nv.reservedSmem.cap,@object
	.size		.nv.reservedSmem.cap,0x4
